//
// Generated by NVIDIA NVVM Compiler
//
// Compiler Build ID: CL-36424714
// Cuda compilation tools, release 13.0, V13.0.88
// Based on NVVM 20.0.0
//

.version 9.0
.target sm_100
.address_size 64

	// .globl	_Z14GMEMD_gradientPfS_S_PiS0_S_iii
.global .align 4 .b8 __cudart_i2opi_f[24] = {65, 144, 67, 60, 153, 149, 98, 219, 192, 221, 52, 245, 209, 87, 39, 252, 41, 21, 68, 78, 110, 131, 249, 162};

.visible .entry _Z14GMEMD_gradientPfS_S_PiS0_S_iii(
	.param .u64 .ptr .align 1 _Z14GMEMD_gradientPfS_S_PiS0_S_iii_param_0,
	.param .u64 .ptr .align 1 _Z14GMEMD_gradientPfS_S_PiS0_S_iii_param_1,
	.param .u64 .ptr .align 1 _Z14GMEMD_gradientPfS_S_PiS0_S_iii_param_2,
	.param .u64 .ptr .align 1 _Z14GMEMD_gradientPfS_S_PiS0_S_iii_param_3,
	.param .u64 .ptr .align 1 _Z14GMEMD_gradientPfS_S_PiS0_S_iii_param_4,
	.param .u64 .ptr .align 1 _Z14GMEMD_gradientPfS_S_PiS0_S_iii_param_5,
	.param .u32 _Z14GMEMD_gradientPfS_S_PiS0_S_iii_param_6,
	.param .u32 _Z14GMEMD_gradientPfS_S_PiS0_S_iii_param_7,
	.param .u32 _Z14GMEMD_gradientPfS_S_PiS0_S_iii_param_8
)
{
	.reg .pred 	%p<86>;
	.reg .b32 	%r<198>;
	.reg .b32 	%f<95>;
	.reg .b64 	%rd<65>;

	ld.param.u64 	%rd15, [_Z14GMEMD_gradientPfS_S_PiS0_S_iii_param_0];
	ld.param.u64 	%rd16, [_Z14GMEMD_gradientPfS_S_PiS0_S_iii_param_3];
	ld.param.u64 	%rd17, [_Z14GMEMD_gradientPfS_S_PiS0_S_iii_param_4];
	ld.param.u32 	%r86, [_Z14GMEMD_gradientPfS_S_PiS0_S_iii_param_6];
	ld.param.u32 	%r87, [_Z14GMEMD_gradientPfS_S_PiS0_S_iii_param_7];
	ld.param.u32 	%r89, [_Z14GMEMD_gradientPfS_S_PiS0_S_iii_param_8];
	cvta.to.global.u64 	%rd1, %rd17;
	cvta.to.global.u64 	%rd2, %rd16;
	cvta.to.global.u64 	%rd3, %rd15;
	mov.u32 	%r90, %tid.x;
	mov.u32 	%r91, %ntid.x;
	mov.u32 	%r92, %ctaid.x;
	mad.lo.s32 	%r1, %r91, %r92, %r90;
	mov.u32 	%r93, %tid.y;
	mov.u32 	%r94, %ntid.y;
	mov.u32 	%r95, %ctaid.y;
	mad.lo.s32 	%r96, %r94, %r95, %r93;
	setp.ge.s32 	%p1, %r1, %r87;
	setp.ge.s32 	%p2, %r96, %r89;
	or.pred  	%p3, %p1, %p2;
	@%p3 bra 	$L__BB0_59;
	mad.lo.s32 	%r3, %r87, %r96, %r1;
	mul.wide.s32 	%rd18, %r3, 4;
	add.s64 	%rd19, %rd3, %rd18;
	ld.global.f32 	%f94, [%rd19];
	shr.u32 	%r97, %r86, 31;
	add.s32 	%r98, %r86, %r97;
	shr.s32 	%r4, %r98, 1;
	add.s32 	%r168, %r4, 1;
	shr.u32 	%r99, %r168, 31;
	add.s32 	%r100, %r168, %r99;
	shr.s32 	%r101, %r100, 1;
	add.s32 	%r173, %r101, 1;
	setp.lt.s32 	%p4, %r86, 1;
	@%p4 bra 	$L__BB0_11;
	neg.s32 	%r164, %r86;
	mov.b32 	%r172, 0;
	mov.u32 	%r167, %r173;
	mov.u32 	%r169, %r172;
	mov.u32 	%r170, %r172;
$L__BB0_3:
	mov.u32 	%r14, %r172;
	mov.u32 	%r13, %r173;
	mul.wide.s32 	%rd20, %r169, 4;
	add.s64 	%rd21, %rd2, %rd20;
	ld.global.u32 	%r103, [%rd21];
	add.s32 	%r19, %r103, %r1;
	add.s64 	%rd22, %rd1, %rd20;
	ld.global.u32 	%r104, [%rd22];
	add.s32 	%r20, %r104, %r96;
	mul.wide.s32 	%rd23, %r168, 4;
	add.s64 	%rd24, %rd2, %rd23;
	ld.global.u32 	%r105, [%rd24];
	add.s32 	%r21, %r105, %r1;
	add.s64 	%rd25, %rd1, %rd23;
	ld.global.u32 	%r106, [%rd25];
	add.s32 	%r22, %r106, %r96;
	setp.lt.s32 	%p5, %r19, 0;
	setp.ge.s32 	%p6, %r19, %r87;
	or.pred  	%p7, %p5, %p6;
	mov.f32 	%f69, 0fBF800000;
	@%p7 bra 	$L__BB0_6;
	setp.lt.s32 	%p8, %r20, 0;
	setp.ge.s32 	%p9, %r20, %r89;
	or.pred  	%p10, %p8, %p9;
	@%p10 bra 	$L__BB0_6;
	mad.lo.s32 	%r107, %r20, %r87, %r19;
	mul.wide.s32 	%rd26, %r107, 4;
	add.s64 	%rd27, %rd3, %rd26;
	ld.global.f32 	%f69, [%rd27];
$L__BB0_6:
	setp.lt.s32 	%p11, %r21, 0;
	setp.ge.s32 	%p12, %r21, %r87;
	or.pred  	%p13, %p11, %p12;
	mov.f32 	%f70, 0fBF800000;
	@%p13 bra 	$L__BB0_9;
	setp.lt.s32 	%p14, %r22, 0;
	setp.ge.s32 	%p15, %r22, %r89;
	or.pred  	%p16, %p14, %p15;
	@%p16 bra 	$L__BB0_9;
	mad.lo.s32 	%r108, %r22, %r87, %r21;
	mul.wide.s32 	%rd28, %r108, 4;
	add.s64 	%rd29, %rd3, %rd28;
	ld.global.f32 	%f70, [%rd29];
$L__BB0_9:
	setp.leu.f32 	%p17, %f69, %f94;
	setp.leu.f32 	%p18, %f70, %f94;
	or.pred  	%p19, %p17, %p18;
	@%p19 bra 	$L__BB0_18;
	setp.gt.f32 	%p22, %f69, %f70;
	selp.b32 	%r112, -1, 1, %p22;
	add.s32 	%r170, %r112, %r170;
	bra.uni 	$L__BB0_19;
$L__BB0_11:
	setp.lt.s32 	%p39, %r86, 1;
	mov.b32 	%r177, 0;
	mov.f32 	%f75, 0f00000000;
	mov.f32 	%f76, %f75;
	mov.u32 	%r178, %r177;
	@%p39 bra 	$L__BB0_54;
	shr.u32 	%r9, %r86, 2;
	and.b32  	%r10, %r86, 3;
	setp.lt.u32 	%p40, %r86, 4;
	mov.f32 	%f76, 0f00000000;
	mov.b32 	%r187, 0;
	mov.u32 	%r178, %r187;
	mov.u32 	%r177, %r187;
	mov.f32 	%f75, %f76;
	@%p40 bra 	$L__BB0_46;
	and.b32  	%r187, %r86, 2147483644;
	mov.f32 	%f76, 0f00000000;
	mov.b32 	%r174, 0;
	mov.u32 	%r178, %r174;
	mov.u32 	%r177, %r174;
$L__BB0_14:
	mul.wide.u32 	%rd40, %r174, 4;
	add.s64 	%rd4, %rd2, %rd40;
	ld.global.u32 	%r126, [%rd4];
	add.s32 	%r40, %r126, %r1;
	add.s64 	%rd5, %rd1, %rd40;
	ld.global.u32 	%r127, [%rd5];
	add.s32 	%r41, %r127, %r96;
	setp.lt.s32 	%p41, %r40, 0;
	setp.ge.s32 	%p42, %r40, %r87;
	or.pred  	%p43, %p41, %p42;
	@%p43 bra 	$L__BB0_30;
	setp.lt.s32 	%p44, %r41, 0;
	setp.ge.s32 	%p45, %r41, %r89;
	or.pred  	%p46, %p44, %p45;
	@%p46 bra 	$L__BB0_30;
	mad.lo.s32 	%r128, %r41, %r87, %r40;
	mul.wide.s32 	%rd41, %r128, 4;
	add.s64 	%rd42, %rd3, %rd41;
	ld.global.f32 	%f12, [%rd42];
	sub.s32 	%r129, %r174, %r173;
	abs.s32 	%r130, %r129;
	setp.gt.s32 	%p47, %r130, %r4;
	sub.s32 	%r131, %r86, %r130;
	selp.b32 	%r132, %r131, %r130, %p47;
	setp.le.s32 	%p48, %r132, %r9;
	@%p48 bra 	$L__BB0_29;
	add.f32 	%f75, %f75, %f12;
	add.s32 	%r177, %r177, 1;
	bra.uni 	$L__BB0_30;
$L__BB0_18:
	setp.gt.f32 	%p20, %f70, %f94;
	setp.gt.f32 	%p21, %f69, %f94;
	selp.s32 	%r109, -1, 0, %p21;
	add.s32 	%r110, %r170, %r109;
	selp.u32 	%r111, 1, 0, %p20;
	add.s32 	%r170, %r110, %r111;
$L__BB0_19:
	setp.gt.s32 	%p23, %r170, %r14;
	mov.u32 	%r172, %r170;
	mov.u32 	%r173, %r167;
	@%p23 bra 	$L__BB0_28;
	setp.ne.s32 	%p24, %r170, %r14;
	mov.f32 	%f71, 0f00000000;
	mov.u32 	%r172, %r14;
	mov.u32 	%r173, %r13;
	@%p24 bra 	$L__BB0_28;
	mul.wide.s32 	%rd30, %r13, 4;
	add.s64 	%rd31, %rd2, %rd30;
	ld.global.u32 	%r113, [%rd31];
	add.s32 	%r26, %r113, %r1;
	add.s64 	%rd32, %rd1, %rd30;
	ld.global.u32 	%r114, [%rd32];
	add.s32 	%r27, %r114, %r96;
	setp.lt.s32 	%p25, %r26, 0;
	setp.ge.s32 	%p26, %r26, %r87;
	or.pred  	%p27, %p25, %p26;
	@%p27 bra 	$L__BB0_24;
	setp.lt.s32 	%p28, %r27, 0;
	setp.ge.s32 	%p29, %r27, %r89;
	or.pred  	%p30, %p28, %p29;
	@%p30 bra 	$L__BB0_24;
	mad.lo.s32 	%r115, %r27, %r87, %r26;
	mul.wide.s32 	%rd33, %r115, 4;
	add.s64 	%rd34, %rd3, %rd33;
	ld.global.f32 	%f71, [%rd34];
$L__BB0_24:
	mul.wide.s32 	%rd35, %r167, 4;
	add.s64 	%rd36, %rd2, %rd35;
	ld.global.u32 	%r116, [%rd36];
	add.s32 	%r28, %r116, %r1;
	add.s64 	%rd37, %rd1, %rd35;
	ld.global.u32 	%r117, [%rd37];
	add.s32 	%r29, %r117, %r96;
	setp.lt.s32 	%p31, %r28, 0;
	setp.ge.s32 	%p32, %r28, %r87;
	or.pred  	%p33, %p31, %p32;
	mov.f32 	%f72, 0f00000000;
	@%p33 bra 	$L__BB0_27;
	setp.lt.s32 	%p34, %r29, 0;
	setp.ge.s32 	%p35, %r29, %r89;
	or.pred  	%p36, %p34, %p35;
	@%p36 bra 	$L__BB0_27;
	mad.lo.s32 	%r118, %r29, %r87, %r28;
	mul.wide.s32 	%rd38, %r118, 4;
	add.s64 	%rd39, %rd3, %rd38;
	ld.global.f32 	%f72, [%rd39];
$L__BB0_27:
	setp.lt.f32 	%p37, %f71, %f72;
	selp.b32 	%r173, %r167, %r13, %p37;
	mov.u32 	%r172, %r14;
$L__BB0_28:
	add.s32 	%r119, %r169, 1;
	rem.s32 	%r169, %r119, %r86;
	add.s32 	%r120, %r168, 1;
	rem.s32 	%r168, %r120, %r86;
	add.s32 	%r121, %r167, 1;
	rem.s32 	%r167, %r121, %r86;
	add.s32 	%r164, %r164, 1;
	setp.eq.s32 	%p38, %r164, 0;
	@%p38 bra 	$L__BB0_11;
	bra.uni 	$L__BB0_3;
$L__BB0_29:
	add.f32 	%f76, %f76, %f12;
	add.s32 	%r178, %r178, 1;
$L__BB0_30:
	ld.global.u32 	%r133, [%rd4+4];
	add.s32 	%r46, %r133, %r1;
	ld.global.u32 	%r134, [%rd5+4];
	add.s32 	%r47, %r134, %r96;
	setp.lt.s32 	%p49, %r46, 0;
	setp.ge.s32 	%p50, %r46, %r87;
	or.pred  	%p51, %p49, %p50;
	@%p51 bra 	$L__BB0_35;
	setp.lt.s32 	%p52, %r47, 0;
	setp.ge.s32 	%p53, %r47, %r89;
	or.pred  	%p54, %p52, %p53;
	@%p54 bra 	$L__BB0_35;
	mad.lo.s32 	%r135, %r47, %r87, %r46;
	mul.wide.s32 	%rd43, %r135, 4;
	add.s64 	%rd44, %rd3, %rd43;
	ld.global.f32 	%f17, [%rd44];
	sub.s32 	%r136, %r174, %r173;
	add.s32 	%r137, %r136, 1;
	abs.s32 	%r138, %r137;
	setp.gt.s32 	%p55, %r138, %r4;
	sub.s32 	%r139, %r86, %r138;
	selp.b32 	%r140, %r139, %r138, %p55;
	setp.gt.s32 	%p56, %r140, %r9;
	@%p56 bra 	$L__BB0_34;
	add.f32 	%f76, %f76, %f17;
	add.s32 	%r178, %r178, 1;
	bra.uni 	$L__BB0_35;
$L__BB0_34:
	add.f32 	%f75, %f75, %f17;
	add.s32 	%r177, %r177, 1;
$L__BB0_35:
	ld.global.u32 	%r141, [%rd4+8];
	add.s32 	%r52, %r141, %r1;
	ld.global.u32 	%r142, [%rd5+8];
	add.s32 	%r53, %r142, %r96;
	setp.lt.s32 	%p57, %r52, 0;
	setp.ge.s32 	%p58, %r52, %r87;
	or.pred  	%p59, %p57, %p58;
	@%p59 bra 	$L__BB0_40;
	setp.lt.s32 	%p60, %r53, 0;
	setp.ge.s32 	%p61, %r53, %r89;
	or.pred  	%p62, %p60, %p61;
	@%p62 bra 	$L__BB0_40;
	mad.lo.s32 	%r143, %r53, %r87, %r52;
	mul.wide.s32 	%rd45, %r143, 4;
	add.s64 	%rd46, %rd3, %rd45;
	ld.global.f32 	%f22, [%rd46];
	sub.s32 	%r144, %r174, %r173;
	add.s32 	%r145, %r144, 2;
	abs.s32 	%r146, %r145;
	setp.gt.s32 	%p63, %r146, %r4;
	sub.s32 	%r147, %r86, %r146;
	selp.b32 	%r148, %r147, %r146, %p63;
	setp.gt.s32 	%p64, %r148, %r9;
	@%p64 bra 	$L__BB0_39;
	add.f32 	%f76, %f76, %f22;
	add.s32 	%r178, %r178, 1;
	bra.uni 	$L__BB0_40;
$L__BB0_39:
	add.f32 	%f75, %f75, %f22;
	add.s32 	%r177, %r177, 1;
$L__BB0_40:
	ld.global.u32 	%r149, [%rd4+12];
	add.s32 	%r58, %r149, %r1;
	ld.global.u32 	%r150, [%rd5+12];
	add.s32 	%r59, %r150, %r96;
	setp.lt.s32 	%p65, %r58, 0;
	setp.ge.s32 	%p66, %r58, %r87;
	or.pred  	%p67, %p65, %p66;
	@%p67 bra 	$L__BB0_45;
	setp.lt.s32 	%p68, %r59, 0;
	setp.ge.s32 	%p69, %r59, %r89;
	or.pred  	%p70, %p68, %p69;
	@%p70 bra 	$L__BB0_45;
	mad.lo.s32 	%r151, %r59, %r87, %r58;
	mul.wide.s32 	%rd47, %r151, 4;
	add.s64 	%rd48, %rd3, %rd47;
	ld.global.f32 	%f27, [%rd48];
	sub.s32 	%r152, %r174, %r173;
	add.s32 	%r153, %r152, 3;
	abs.s32 	%r154, %r153;
	setp.gt.s32 	%p71, %r154, %r4;
	sub.s32 	%r155, %r86, %r154;
	selp.b32 	%r156, %r155, %r154, %p71;
	setp.gt.s32 	%p72, %r156, %r9;
	@%p72 bra 	$L__BB0_44;
	add.f32 	%f76, %f76, %f27;
	add.s32 	%r178, %r178, 1;
	bra.uni 	$L__BB0_45;
$L__BB0_44:
	add.f32 	%f75, %f75, %f27;
	add.s32 	%r177, %r177, 1;
$L__BB0_45:
	add.s32 	%r174, %r174, 4;
	setp.ne.s32 	%p73, %r174, %r187;
	@%p73 bra 	$L__BB0_14;
$L__BB0_46:
	setp.eq.s32 	%p74, %r10, 0;
	@%p74 bra 	$L__BB0_54;
	sub.s32 	%r191, %r187, %r173;
	mul.wide.u32 	%rd49, %r187, 4;
	add.s64 	%rd64, %rd1, %rd49;
	add.s64 	%rd63, %rd2, %rd49;
	neg.s32 	%r190, %r10;
$L__BB0_48:
	.pragma "nounroll";
	ld.global.u32 	%r157, [%rd63];
	add.s32 	%r76, %r157, %r1;
	ld.global.u32 	%r158, [%rd64];
	add.s32 	%r77, %r158, %r96;
	setp.lt.s32 	%p75, %r76, 0;
	setp.ge.s32 	%p76, %r76, %r87;
	or.pred  	%p77, %p75, %p76;
	@%p77 bra 	$L__BB0_53;
	setp.lt.s32 	%p78, %r77, 0;
	setp.ge.s32 	%p79, %r77, %r89;
	or.pred  	%p80, %p78, %p79;
	@%p80 bra 	$L__BB0_53;
	mad.lo.s32 	%r159, %r77, %r87, %r76;
	mul.wide.s32 	%rd50, %r159, 4;
	add.s64 	%rd51, %rd3, %rd50;
	ld.global.f32 	%f38, [%rd51];
	abs.s32 	%r160, %r191;
	setp.gt.s32 	%p81, %r160, %r4;
	sub.s32 	%r161, %r86, %r160;
	selp.b32 	%r162, %r161, %r160, %p81;
	setp.gt.s32 	%p82, %r162, %r9;
	@%p82 bra 	$L__BB0_52;
	add.f32 	%f76, %f76, %f38;
	add.s32 	%r178, %r178, 1;
	bra.uni 	$L__BB0_53;
$L__BB0_52:
	add.f32 	%f75, %f75, %f38;
	add.s32 	%r177, %r177, 1;
$L__BB0_53:
	add.s32 	%r191, %r191, 1;
	add.s64 	%rd64, %rd64, 4;
	add.s64 	%rd63, %rd63, 4;
	add.s32 	%r190, %r190, 1;
	setp.ne.s32 	%p83, %r190, 0;
	@%p83 bra 	$L__BB0_48;
$L__BB0_54:
	setp.eq.s32 	%p84, %r177, 0;
	mov.f32 	%f93, %f94;
	@%p84 bra 	$L__BB0_56;
	cvt.rn.f32.s32 	%f61, %r177;
	div.rn.f32 	%f93, %f75, %f61;
$L__BB0_56:
	setp.eq.s32 	%p85, %r178, 0;
	@%p85 bra 	$L__BB0_58;
	cvt.rn.f32.s32 	%f62, %r178;
	div.rn.f32 	%f94, %f76, %f62;
$L__BB0_58:
	ld.param.u64 	%rd62, [_Z14GMEMD_gradientPfS_S_PiS0_S_iii_param_5];
	ld.param.u64 	%rd61, [_Z14GMEMD_gradientPfS_S_PiS0_S_iii_param_2];
	ld.param.u64 	%rd60, [_Z14GMEMD_gradientPfS_S_PiS0_S_iii_param_1];
	sub.f32 	%f63, %f93, %f94;
	cvta.to.global.u64 	%rd52, %rd60;
	add.s64 	%rd54, %rd52, %rd18;
	st.global.f32 	[%rd54], %f63;
	cvta.to.global.u64 	%rd55, %rd62;
	mul.wide.s32 	%rd56, %r173, 4;
	add.s64 	%rd57, %rd55, %rd56;
	ld.global.f32 	%f64, [%rd57];
	cvta.to.global.u64 	%rd58, %rd61;
	add.s64 	%rd59, %rd58, %rd18;
	st.global.f32 	[%rd59], %f64;
$L__BB0_59:
	ret;

}
	// .globl	_Z14GMEMD_integralPfS_S_PiS0_S_iii
.visible .entry _Z14GMEMD_integralPfS_S_PiS0_S_iii(
	.param .u64 .ptr .align 1 _Z14GMEMD_integralPfS_S_PiS0_S_iii_param_0,
	.param .u64 .ptr .align 1 _Z14GMEMD_integralPfS_S_PiS0_S_iii_param_1,
	.param .u64 .ptr .align 1 _Z14GMEMD_integralPfS_S_PiS0_S_iii_param_2,
	.param .u64 .ptr .align 1 _Z14GMEMD_integralPfS_S_PiS0_S_iii_param_3,
	.param .u64 .ptr .align 1 _Z14GMEMD_integralPfS_S_PiS0_S_iii_param_4,
	.param .u64 .ptr .align 1 _Z14GMEMD_integralPfS_S_PiS0_S_iii_param_5,
	.param .u32 _Z14GMEMD_integralPfS_S_PiS0_S_iii_param_6,
	.param .u32 _Z14GMEMD_integralPfS_S_PiS0_S_iii_param_7,
	.param .u32 _Z14GMEMD_integralPfS_S_PiS0_S_iii_param_8
)
{
	.local .align 4 .b8 	__local_depot1[28];
	.reg .b64 	%SP;
	.reg .b64 	%SPL;
	.reg .pred 	%p<20>;
	.reg .b32 	%r<65>;
	.reg .b32 	%f<37>;
	.reg .b64 	%rd<45>;
	.reg .b64 	%fd<3>;

	mov.u64 	%SPL, __local_depot1;
	ld.param.u64 	%rd14, [_Z14GMEMD_integralPfS_S_PiS0_S_iii_param_0];
	ld.param.u64 	%rd15, [_Z14GMEMD_integralPfS_S_PiS0_S_iii_param_1];
	ld.param.u64 	%rd16, [_Z14GMEMD_integralPfS_S_PiS0_S_iii_param_2];
	ld.param.u64 	%rd17, [_Z14GMEMD_integralPfS_S_PiS0_S_iii_param_3];
	ld.param.u64 	%rd19, [_Z14GMEMD_integralPfS_S_PiS0_S_iii_param_5];
	ld.param.u32 	%r21, [_Z14GMEMD_integralPfS_S_PiS0_S_iii_param_6];
	ld.param.u32 	%r22, [_Z14GMEMD_integralPfS_S_PiS0_S_iii_param_7];
	ld.param.u32 	%r24, [_Z14GMEMD_integralPfS_S_PiS0_S_iii_param_8];
	add.u64 	%rd1, %SPL, 0;
	mov.u32 	%r25, %tid.x;
	mov.u32 	%r26, %ntid.x;
	mov.u32 	%r27, %ctaid.x;
	mad.lo.s32 	%r1, %r26, %r27, %r25;
	mov.u32 	%r28, %tid.y;
	mov.u32 	%r29, %ntid.y;
	mov.u32 	%r30, %ctaid.y;
	mad.lo.s32 	%r31, %r29, %r30, %r28;
	setp.ge.s32 	%p1, %r1, %r22;
	setp.ge.s32 	%p2, %r31, %r24;
	or.pred  	%p3, %p1, %p2;
	@%p3 bra 	$L__BB1_15;
	cvta.to.global.u64 	%rd21, %rd14;
	mad.lo.s32 	%r32, %r22, %r31, %r1;
	mul.wide.s32 	%rd22, %r32, 4;
	add.s64 	%rd2, %rd21, %rd22;
	mov.b32 	%r33, 0;
	st.global.u32 	[%rd2], %r33;
	setp.lt.s32 	%p4, %r21, 1;
	@%p4 bra 	$L__BB1_15;
	cvta.to.global.u64 	%rd3, %rd17;
	cvta.to.global.u64 	%rd4, %rd16;
	cvta.to.global.u64 	%rd5, %rd19;
	cvta.to.global.u64 	%rd6, %rd15;
	mov.b32 	%r60, 0;
	mov.f32 	%f34, 0f00000000;
	mov.u64 	%rd31, __cudart_i2opi_f;
$L__BB1_3:
	ld.param.u64 	%rd41, [_Z14GMEMD_integralPfS_S_PiS0_S_iii_param_4];
	mul.wide.u32 	%rd23, %r60, 4;
	add.s64 	%rd24, %rd3, %rd23;
	ld.global.u32 	%r35, [%rd24];
	add.s32 	%r4, %r35, %r1;
	cvta.to.global.u64 	%rd25, %rd41;
	add.s64 	%rd26, %rd25, %rd23;
	ld.global.u32 	%r36, [%rd26];
	add.s32 	%r5, %r36, %r31;
	setp.lt.s32 	%p5, %r4, 0;
	setp.ge.s32 	%p6, %r4, %r22;
	or.pred  	%p7, %p5, %p6;
	@%p7 bra 	$L__BB1_14;
	setp.lt.s32 	%p8, %r5, 0;
	setp.ge.s32 	%p9, %r5, %r24;
	or.pred  	%p10, %p8, %p9;
	@%p10 bra 	$L__BB1_14;
	mad.lo.s32 	%r6, %r5, %r22, %r4;
	mul.wide.s32 	%rd27, %r6, 4;
	add.s64 	%rd28, %rd4, %rd27;
	ld.global.f32 	%f11, [%rd28];
	add.s64 	%rd30, %rd5, %rd23;
	ld.global.f32 	%f12, [%rd30];
	sub.f32 	%f2, %f11, %f12;
	mul.f32 	%f13, %f2, 0f3F22F983;
	cvt.rni.s32.f32 	%r64, %f13;
	cvt.rn.f32.s32 	%f14, %r64;
	fma.rn.f32 	%f15, %f14, 0fBFC90FDA, %f2;
	fma.rn.f32 	%f16, %f14, 0fB3A22168, %f15;
	fma.rn.f32 	%f35, %f14, 0fA7C234C5, %f16;
	abs.f32 	%f4, %f2;
	setp.ltu.f32 	%p11, %f4, 0f47CE4780;
	@%p11 bra 	$L__BB1_13;
	setp.neu.f32 	%p12, %f4, 0f7F800000;
	@%p12 bra 	$L__BB1_8;
	mov.f32 	%f19, 0f00000000;
	mul.rn.f32 	%f35, %f2, %f19;
	mov.b32 	%r64, 0;
	bra.uni 	$L__BB1_13;
$L__BB1_8:
	mov.b32 	%r8, %f2;
	mov.b64 	%rd44, 0;
	mov.b32 	%r61, 0;
	mov.u64 	%rd42, %rd31;
	mov.u64 	%rd43, %rd1;
$L__BB1_9:
	.pragma "nounroll";
	ld.global.nc.u32 	%r38, [%rd42];
	shl.b32 	%r39, %r8, 8;
	or.b32  	%r40, %r39, -2147483648;
	mad.wide.u32 	%rd33, %r38, %r40, %rd44;
	shr.u64 	%rd44, %rd33, 32;
	st.local.u32 	[%rd43], %rd33;
	add.s32 	%r61, %r61, 1;
	add.s64 	%rd43, %rd43, 4;
	add.s64 	%rd42, %rd42, 4;
	setp.ne.s32 	%p13, %r61, 6;
	@%p13 bra 	$L__BB1_9;
	shr.u32 	%r41, %r8, 23;
	st.local.u32 	[%rd1+24], %rd44;
	and.b32  	%r11, %r41, 31;
	and.b32  	%r42, %r41, 224;
	add.s32 	%r43, %r42, -128;
	shr.u32 	%r44, %r43, 5;
	mul.wide.u32 	%rd34, %r44, 4;
	sub.s64 	%rd13, %rd1, %rd34;
	ld.local.u32 	%r62, [%rd13+24];
	ld.local.u32 	%r63, [%rd13+20];
	setp.eq.s32 	%p14, %r11, 0;
	@%p14 bra 	$L__BB1_12;
	shf.l.wrap.b32 	%r62, %r63, %r62, %r11;
	ld.local.u32 	%r45, [%rd13+16];
	shf.l.wrap.b32 	%r63, %r45, %r63, %r11;
$L__BB1_12:
	shr.u32 	%r46, %r62, 30;
	shf.l.wrap.b32 	%r47, %r63, %r62, 2;
	shl.b32 	%r48, %r63, 2;
	shr.u32 	%r49, %r47, 31;
	add.s32 	%r50, %r49, %r46;
	neg.s32 	%r51, %r50;
	setp.lt.s32 	%p15, %r8, 0;
	selp.b32 	%r64, %r51, %r50, %p15;
	xor.b32  	%r52, %r47, %r8;
	shr.s32 	%r53, %r47, 31;
	xor.b32  	%r54, %r53, %r47;
	xor.b32  	%r55, %r53, %r48;
	cvt.u64.u32 	%rd35, %r54;
	shl.b64 	%rd36, %rd35, 32;
	cvt.u64.u32 	%rd37, %r55;
	or.b64  	%rd38, %rd36, %rd37;
	cvt.rn.f64.s64 	%fd1, %rd38;
	mul.f64 	%fd2, %fd1, 0d3BF921FB54442D19;
	cvt.rn.f32.f64 	%f17, %fd2;
	neg.f32 	%f18, %f17;
	setp.lt.s32 	%p16, %r52, 0;
	selp.f32 	%f35, %f18, %f17, %p16;
$L__BB1_13:
	add.s32 	%r57, %r64, 1;
	mul.rn.f32 	%f20, %f35, %f35;
	and.b32  	%r58, %r64, 1;
	setp.eq.b32 	%p17, %r58, 1;
	selp.f32 	%f21, %f35, 0f3F800000, %p17;
	fma.rn.f32 	%f22, %f20, %f21, 0f00000000;
	fma.rn.f32 	%f23, %f20, 0f37CBAC00, 0fBAB607ED;
	selp.f32 	%f24, 0fB94D4153, %f23, %p17;
	selp.f32 	%f25, 0f3C0885E4, 0f3D2AAABB, %p17;
	fma.rn.f32 	%f26, %f24, %f20, %f25;
	selp.f32 	%f27, 0fBE2AAAA8, 0fBEFFFFFF, %p17;
	fma.rn.f32 	%f28, %f26, %f20, %f27;
	fma.rn.f32 	%f29, %f28, %f22, %f21;
	and.b32  	%r59, %r57, 2;
	setp.eq.s32 	%p18, %r59, 0;
	mov.f32 	%f30, 0f00000000;
	sub.f32 	%f31, %f30, %f29;
	selp.f32 	%f32, %f29, %f31, %p18;
	mul.wide.s32 	%rd39, %r6, 4;
	add.s64 	%rd40, %rd6, %rd39;
	ld.global.f32 	%f33, [%rd40];
	fma.rn.f32 	%f34, %f33, %f32, %f34;
	st.global.f32 	[%rd2], %f34;
$L__BB1_14:
	add.s32 	%r60, %r60, 1;
	setp.ne.s32 	%p19, %r60, %r21;
	@%p19 bra 	$L__BB1_3;
$L__BB1_15:
	ret;

}


// ===== COMPILED SASS (sm_100) =====

	.target	sm_100

	.elftype	@"ET_EXEC"


//--------------------- .note.nv.tkinfo           --------------------------
	.section	.note.nv.tkinfo,"",@"SHT_NOTE"
	.sectionflags	@"SHF_NOTE_NV_TKINFO"
	.tkinfo
        /*0018*/ 	.word	0x00000002
        /*0030*/ 	.string	""
        /*0030*/ 	.string	"ptxas"
        /*0030*/ 	.string	"Cuda compilation tools, release 13.0, V13.0.88"
        /*0030*/ 	.string	"Build cuda_13.0.r13.0/compiler.36424714_0"
        /*0030*/ 	.string	"-arch sm_100 -m 64 "



//--------------------- .note.nv.cuinfo           --------------------------
	.section	.note.nv.cuinfo,"",@"SHT_NOTE"
	.sectionflags	@"SHF_NOTE_NV_CUINFO"
        /*0018*/ 	.short	0x0002
        /*001a*/ 	.short	0x0064
        /*001c*/ 	.short	0x0082
	.zero		2


//--------------------- .nv.info                  --------------------------
	.section	.nv.info,"",@"SHT_CUDA_INFO"
	.align	4


	//----- nvinfo : EIATTR_REGCOUNT
	.align		4
        /*0000*/ 	.byte	0x04, 0x2f
        /*0002*/ 	.short	(.L_2 - .L_1)
	.align		4
.L_1:
        /*0004*/ 	.word	index@(_Z14GMEMD_gradientPfS_S_PiS0_S_iii)
        /*0008*/ 	.word	0x00000020


	//----- nvinfo : EIATTR_FRAME_SIZE
	.align		4
.L_2:
        /*000c*/ 	.byte	0x04, 0x11
        /*000e*/ 	.short	(.L_4 - .L_3)
	.align		4
.L_3:
        /*0010*/ 	.word	index@($__internal_0_$__cuda_sm3x_div_rn_noftz_f32_slowpath)
        /*0014*/ 	.word	0x00000000


	//----- nvinfo : EIATTR_FRAME_SIZE
	.align		4
.L_4:
        /*0018*/ 	.byte	0x04, 0x11
        /*001a*/ 	.short	(.L_6 - .L_5)
	.align		4
.L_5:
        /*001c*/ 	.word	index@(_Z14GMEMD_gradientPfS_S_PiS0_S_iii)
        /*0020*/ 	.word	0x00000000


	//----- nvinfo : EIATTR_REGCOUNT
	.align		4
.L_6:
        /*0024*/ 	.byte	0x04, 0x2f
        /*0026*/ 	.short	(.L_8 - .L_7)
	.align		4
.L_7:
        /*0028*/ 	.word	index@(_Z14GMEMD_integralPfS_S_PiS0_S_iii)
        /*002c*/ 	.word	0x0000001a


	//----- nvinfo : EIATTR_FRAME_SIZE
	.align		4
.L_8:
        /*0030*/ 	.byte	0x04, 0x11
        /*0032*/ 	.short	(.L_10 - .L_9)
	.align		4
.L_9:
        /*0034*/ 	.word	index@(_Z14GMEMD_integralPfS_S_PiS0_S_iii)
        /*0038*/ 	.word	0x00000000


	//----- nvinfo : EIATTR_MIN_STACK_SIZE
	.align		4
.L_10:
        /*003c*/ 	.byte	0x04, 0x12
        /*003e*/ 	.short	(.L_12 - .L_11)
	.align		4
.L_11:
        /*0040*/ 	.word	index@(_Z14GMEMD_integralPfS_S_PiS0_S_iii)
        /*0044*/ 	.word	0x00000000


	//----- nvinfo : EIATTR_MIN_STACK_SIZE
	.align		4
.L_12:
        /*0048*/ 	.byte	0x04, 0x12
        /*004a*/ 	.short	(.L_14 - .L_13)
	.align		4
.L_13:
        /*004c*/ 	.word	index@(_Z14GMEMD_gradientPfS_S_PiS0_S_iii)
        /*0050*/ 	.word	0x00000000
.L_14:


//--------------------- .nv.compat                --------------------------
	.section	.nv.compat,"",@"SHT_CUDA_COMPAT_INFO"
	.align	4
        /*0000*/ 	.byte	0x02, 0x09, 0x00, 0x00, 0x02, 0x02, 0x01, 0x00, 0x02, 0x05, 0x05, 0x00, 0x03, 0x07, 0x01, 0x01
        /*0010*/ 	.byte	0x02, 0x03, 0x00, 0x00, 0x02, 0x06, 0x01, 0x00, 0x04, 0x0b, 0x08, 0x00, 0x01, 0x00, 0x00, 0x00
        /*0020*/ 	.byte	0x00, 0x00, 0x00, 0x00


//--------------------- .nv.info._Z14GMEMD_integralPfS_S_PiS0_S_iii --------------------------
	.section	.nv.info._Z14GMEMD_integralPfS_S_PiS0_S_iii,"",@"SHT_CUDA_INFO"
	.sectionflags	@""
	.align	4


	//----- nvinfo : EIATTR_CUDA_API_VERSION
	.align		4
        /*0000*/ 	.byte	0x04, 0x37
        /*0002*/ 	.short	(.L_16 - .L_15)
.L_15:
        /*0004*/ 	.word	0x00000082


	//----- nvinfo : EIATTR_KPARAM_INFO
	.align		4
.L_16:
        /*0008*/ 	.byte	0x04, 0x17
        /*000a*/ 	.short	(.L_18 - .L_17)
.L_17:
        /*000c*/ 	.word	0x00000000
        /*0010*/ 	.short	0x0008
        /*0012*/ 	.short	0x0038
        /*0014*/ 	.byte	0x00, 0xf0, 0x11, 0x00


	//----- nvinfo : EIATTR_KPARAM_INFO
	.align		4
.L_18:
        /*0018*/ 	.byte	0x04, 0x17
        /*001a*/ 	.short	(.L_20 - .L_19)
.L_19:
        /*001c*/ 	.word	0x00000000
        /*0020*/ 	.short	0x0007
        /*0022*/ 	.short	0x0034
        /*0024*/ 	.byte	0x00, 0xf0, 0x11, 0x00


	//----- nvinfo : EIATTR_KPARAM_INFO
	.align		4
.L_20:
        /*0028*/ 	.byte	0x04, 0x17
        /*002a*/ 	.short	(.L_22 - .L_21)
.L_21:
        /*002c*/ 	.word	0x00000000
        /*0030*/ 	.short	0x0006
        /*0032*/ 	.short	0x0030
        /*0034*/ 	.byte	0x00, 0xf0, 0x11, 0x00


	//----- nvinfo : EIATTR_KPARAM_INFO
	.align		4
.L_22:
        /*0038*/ 	.byte	0x04, 0x17
        /*003a*/ 	.short	(.L_24 - .L_23)
.L_23:
        /*003c*/ 	.word	0x00000000
        /*0040*/ 	.short	0x0005
        /*0042*/ 	.short	0x0028
        /*0044*/ 	.byte	0x00, 0xf5, 0x21, 0x00


	//----- nvinfo : EIATTR_KPARAM_INFO
	.align		4
.L_24:
        /*0048*/ 	.byte	0x04, 0x17
        /*004a*/ 	.short	(.L_26 - .L_25)
.L_25:
        /*004c*/ 	.word	0x00000000
        /*0050*/ 	.short	0x0004
        /*0052*/ 	.short	0x0020
        /*0054*/ 	.byte	0x00, 0xf5, 0x21, 0x00


	//----- nvinfo : EIATTR_KPARAM_INFO
	.align		4
.L_26:
        /*0058*/ 	.byte	0x04, 0x17
        /*005a*/ 	.short	(.L_28 - .L_27)
.L_27:
        /*005c*/ 	.word	0x00000000
        /*0060*/ 	.short	0x0003
        /*0062*/ 	.short	0x0018
        /*0064*/ 	.byte	0x00, 0xf5, 0x21, 0x00


	//----- nvinfo : EIATTR_KPARAM_INFO
	.align		4
.L_28:
        /*0068*/ 	.byte	0x04, 0x17
        /*006a*/ 	.short	(.L_30 - .L_29)
.L_29:
        /*006c*/ 	.word	0x00000000
        /*0070*/ 	.short	0x0002
        /*0072*/ 	.short	0x0010
        /*0074*/ 	.byte	0x00, 0xf5, 0x21, 0x00


	//----- nvinfo : EIATTR_KPARAM_INFO
	.align		4
.L_30:
        /*0078*/ 	.byte	0x04, 0x17
        /*007a*/ 	.short	(.L_32 - .L_31)
.L_31:
        /*007c*/ 	.word	0x00000000
        /*0080*/ 	.short	0x0001
        /*0082*/ 	.short	0x0008
        /*0084*/ 	.byte	0x00, 0xf5, 0x21, 0x00


	//----- nvinfo : EIATTR_KPARAM_INFO
	.align		4
.L_32:
        /*0088*/ 	.byte	0x04, 0x17
        /*008a*/ 	.short	(.L_34 - .L_33)
.L_33:
        /*008c*/ 	.word	0x00000000
        /*0090*/ 	.short	0x0000
        /*0092*/ 	.short	0x0000
        /*0094*/ 	.byte	0x00, 0xf5, 0x21, 0x00


	//----- nvinfo : EIATTR_SPARSE_MMA_MASK
	.align		4
.L_34:
        /*0098*/ 	.byte	0x03, 0x50
        /*009a*/ 	.short	0x0000


	//----- nvinfo : EIATTR_MAXREG_COUNT
	.align		4
        /*009c*/ 	.byte	0x03, 0x1b
        /*009e*/ 	.short	0x00ff


	//----- nvinfo : EIATTR_MERCURY_ISA_VERSION
	.align		4
        /*00a0*/ 	.byte	0x03, 0x5f
        /*00a2*/ 	.short	0x0101


	//----- nvinfo : EIATTR_VRC_CTA_INIT_COUNT
	.align		4
        /*00a4*/ 	.byte	0x02, 0x4a
	.zero		1
	.zero		1


	//----- nvinfo : EIATTR_EXIT_INSTR_OFFSETS
	.align		4
        /*00a8*/ 	.byte	0x04, 0x1c
        /*00aa*/ 	.short	(.L_36 - .L_35)


	//   ....[0]....
.L_35:
        /*00ac*/ 	.word	0x000000d0


	//   ....[1]....
        /*00b0*/ 	.word	0x00000150


	//   ....[2]....
        /*00b4*/ 	.word	0x00000b60


	//----- nvinfo : EIATTR_CRS_STACK_SIZE
	.align		4
.L_36:
        /*00b8*/ 	.byte	0x04, 0x1e
        /*00ba*/ 	.short	(.L_38 - .L_37)
.L_37:
        /*00bc*/ 	.word	0x00000000


	//----- nvinfo : EIATTR_CBANK_PARAM_SIZE
	.align		4
.L_38:
        /*00c0*/ 	.byte	0x03, 0x19
        /*00c2*/ 	.short	0x003c


	//----- nvinfo : EIATTR_PARAM_CBANK
	.align		4
        /*00c4*/ 	.byte	0x04, 0x0a
        /*00c6*/ 	.short	(.L_40 - .L_39)
	.align		4
.L_39:
        /*00c8*/ 	.word	index@(.nv.constant0._Z14GMEMD_integralPfS_S_PiS0_S_iii)
        /*00cc*/ 	.short	0x0380
        /*00ce*/ 	.short	0x003c


	//----- nvinfo : EIATTR_SW_WAR
	.align		4
.L_40:
        /*00d0*/ 	.byte	0x04, 0x36
        /*00d2*/ 	.short	(.L_42 - .L_41)
.L_41:
        /*00d4*/ 	.word	0x00000008
.L_42:


//--------------------- .nv.info._Z14GMEMD_gradientPfS_S_PiS0_S_iii --------------------------
	.section	.nv.info._Z14GMEMD_gradientPfS_S_PiS0_S_iii,"",@"SHT_CUDA_INFO"
	.sectionflags	@""
	.align	4


	//----- nvinfo : EIATTR_CUDA_API_VERSION
	.align		4
        /*0000*/ 	.byte	0x04, 0x37
        /*0002*/ 	.short	(.L_44 - .L_43)
.L_43:
        /*0004*/ 	.word	0x00000082


	//----- nvinfo : EIATTR_KPARAM_INFO
	.align		4
.L_44:
        /*0008*/ 	.byte	0x04, 0x17
        /*000a*/ 	.short	(.L_46 - .L_45)
.L_45:
        /*000c*/ 	.word	0x00000000
        /*0010*/ 	.short	0x0008
        /*0012*/ 	.short	0x0038
        /*0014*/ 	.byte	0x00, 0xf0, 0x11, 0x00


	//----- nvinfo : EIATTR_KPARAM_INFO
	.align		4
.L_46:
        /*0018*/ 	.byte	0x04, 0x17
        /*001a*/ 	.short	(.L_48 - .L_47)
.L_47:
        /*001c*/ 	.word	0x00000000
        /*0020*/ 	.short	0x0007
        /*0022*/ 	.short	0x0034
        /*0024*/ 	.byte	0x00, 0xf0, 0x11, 0x00


	//----- nvinfo : EIATTR_KPARAM_INFO
	.align		4
.L_48:
        /*0028*/ 	.byte	0x04, 0x17
        /*002a*/ 	.short	(.L_50 - .L_49)
.L_49:
        /*002c*/ 	.word	0x00000000
        /*0030*/ 	.short	0x0006
        /*0032*/ 	.short	0x0030
        /*0034*/ 	.byte	0x00, 0xf0, 0x11, 0x00


	//----- nvinfo : EIATTR_KPARAM_INFO
	.align		4
.L_50:
        /*0038*/ 	.byte	0x04, 0x17
        /*003a*/ 	.short	(.L_52 - .L_51)
.L_51:
        /*003c*/ 	.word	0x00000000
        /*0040*/ 	.short	0x0005
        /*0042*/ 	.short	0x0028
        /*0044*/ 	.byte	0x00, 0xf5, 0x21, 0x00


	//----- nvinfo : EIATTR_KPARAM_INFO
	.align		4
.L_52:
        /*0048*/ 	.byte	0x04, 0x17
        /*004a*/ 	.short	(.L_54 - .L_53)
.L_53:
        /*004c*/ 	.word	0x00000000
        /*0050*/ 	.short	0x0004
        /*0052*/ 	.short	0x0020
        /*0054*/ 	.byte	0x00, 0xf5, 0x21, 0x00


	//----- nvinfo : EIATTR_KPARAM_INFO
	.align		4
.L_54:
        /*0058*/ 	.byte	0x04, 0x17
        /*005a*/ 	.short	(.L_56 - .L_55)
.L_55:
        /*005c*/ 	.word	0x00000000
        /*0060*/ 	.short	0x0003
        /*0062*/ 	.short	0x0018
        /*0064*/ 	.byte	0x00, 0xf5, 0x21, 0x00


	//----- nvinfo : EIATTR_KPARAM_INFO
	.align		4
.L_56:
        /*0068*/ 	.byte	0x04, 0x17
        /*006a*/ 	.short	(.L_58 - .L_57)
.L_57:
        /*006c*/ 	.word	0x00000000
        /*0070*/ 	.short	0x0002
        /*0072*/ 	.short	0x0010
        /*0074*/ 	.byte	0x00, 0xf5, 0x21, 0x00


	//----- nvinfo : EIATTR_KPARAM_INFO
	.align		4
.L_58:
        /*0078*/ 	.byte	0x04, 0x17
        /*007a*/ 	.short	(.L_60 - .L_59)
.L_59:
        /*007c*/ 	.word	0x00000000
        /*0080*/ 	.short	0x0001
        /*0082*/ 	.short	0x0008
        /*0084*/ 	.byte	0x00, 0xf5, 0x21, 0x00


	//----- nvinfo : EIATTR_KPARAM_INFO
	.align		4
.L_60:
        /*0088*/ 	.byte	0x04, 0x17
        /*008a*/ 	.short	(.L_62 - .L_61)
.L_61:
        /*008c*/ 	.word	0x00000000
        /*0090*/ 	.short	0x0000
        /*0092*/ 	.short	0x0000
        /*0094*/ 	.byte	0x00, 0xf5, 0x21, 0x00


	//----- nvinfo : EIATTR_SPARSE_MMA_MASK
	.align		4
.L_62:
        /*0098*/ 	.byte	0x03, 0x50
        /*009a*/ 	.short	0x0000


	//----- nvinfo : EIATTR_MAXREG_COUNT
	.align		4
        /*009c*/ 	.byte	0x03, 0x1b
        /*009e*/ 	.short	0x00ff


	//----- nvinfo : EIATTR_MERCURY_ISA_VERSION
	.align		4
        /*00a0*/ 	.byte	0x03, 0x5f
        /*00a2*/ 	.short	0x0101


	//----- nvinfo : EIATTR_VRC_CTA_INIT_COUNT
	.align		4
        /*00a4*/ 	.byte	0x02, 0x4a
	.zero		1
	.zero		1


	//----- nvinfo : EIATTR_EXIT_INSTR_OFFSETS
	.align		4
        /*00a8*/ 	.byte	0x04, 0x1c
        /*00aa*/ 	.short	(.L_64 - .L_63)


	//   ....[0]....
.L_63:
        /*00ac*/ 	.word	0x000000d0


	//   ....[1]....
        /*00b0*/ 	.word	0x00001910


	//----- nvinfo : EIATTR_CRS_STACK_SIZE
	.align		4
.L_64:
        /*00b4*/ 	.byte	0x04, 0x1e
        /*00b6*/ 	.short	(.L_66 - .L_65)
.L_65:
        /*00b8*/ 	.word	0x00000000


	//----- nvinfo : EIATTR_CBANK_PARAM_SIZE
	.align		4
.L_66:
        /*00bc*/ 	.byte	0x03, 0x19
        /*00be*/ 	.short	0x003c


	//----- nvinfo : EIATTR_PARAM_CBANK
	.align		4
        /*00c0*/ 	.byte	0x04, 0x0a
        /*00c2*/ 	.short	(.L_68 - .L_67)
	.align		4
.L_67:
        /*00c4*/ 	.word	index@(.nv.constant0._Z14GMEMD_gradientPfS_S_PiS0_S_iii)
        /*00c8*/ 	.short	0x0380
        /*00ca*/ 	.short	0x003c


	//----- nvinfo : EIATTR_SW_WAR
	.align		4
.L_68:
        /*00cc*/ 	.byte	0x04, 0x36
        /*00ce*/ 	.short	(.L_70 - .L_69)
.L_69:
        /*00d0*/ 	.word	0x00000008
.L_70:


//--------------------- .nv.callgraph             --------------------------
	.section	.nv.callgraph,"",@"SHT_CUDA_CALLGRAPH"
	.align	4
	.sectionentsize	8
	.align		4
        /*0000*/ 	.word	0x00000000
	.align		4
        /*0004*/ 	.word	0xffffffff
	.align		4
        /*0008*/ 	.word	0x00000000
	.align		4
        /*000c*/ 	.word	0xfffffffe
	.align		4
        /*0010*/ 	.word	0x00000000
	.align		4
        /*0014*/ 	.word	0xfffffffd
	.align		4
        /*0018*/ 	.word	0x00000000
	.align		4
        /*001c*/ 	.word	0xfffffffc


//--------------------- .nv.constant4             --------------------------
	.section	.nv.constant4,"a",@progbits
	.align	8
	.align		8
.nv.constant4:
        /*0000*/ 	.dword	__cudart_i2opi_f


//--------------------- .text._Z14GMEMD_integralPfS_S_PiS0_S_iii --------------------------
	.section	.text._Z14GMEMD_integralPfS_S_PiS0_S_iii,"ax",@progbits
	.align	128
        .global         _Z14GMEMD_integralPfS_S_PiS0_S_iii
        .type           _Z14GMEMD_integralPfS_S_PiS0_S_iii,@function
        .size           _Z14GMEMD_integralPfS_S_PiS0_S_iii,(.L_x_46 - _Z14GMEMD_integralPfS_S_PiS0_S_iii)
        .other          _Z14GMEMD_integralPfS_S_PiS0_S_iii,@"STO_CUDA_ENTRY STV_DEFAULT"
_Z14GMEMD_integralPfS_S_PiS0_S_iii:
.text._Z14GMEMD_integralPfS_S_PiS0_S_iii:
[----:B------:R-:W-:Y:S01]  /*0000*/  LDC R1, c[0x0][0x37c] ;  /* 0x0000df00ff017b82 */ /* 0x000fe20000000800 */
[----:B------:R-:W0:Y:S01]  /*0010*/  S2R R8, SR_TID.Y ;  /* 0x0000000000087919 */ /* 0x000e220000002200 */
[----:B------:R-:W1:Y:S01]  /*0020*/  LDCU UR4, c[0x0][0x360] ;  /* 0x00006c00ff0477ac */ /* 0x000e620008000800 */
[----:B------:R-:W0:Y:S01]  /*0030*/  S2R R3, SR_CTAID.Y ;  /* 0x0000000000037919 */ /* 0x000e220000002600 */
[----:B------:R-:W0:Y:S01]  /*0040*/  LDCU UR5, c[0x0][0x364] ;  /* 0x00006c80ff0577ac */ /* 0x000e220008000800 */
[----:B------:R-:W1:Y:S01]  /*0050*/  S2R R9, SR_TID.X ;  /* 0x0000000000097919 */ /* 0x000e620000002100 */
[----:B------:R-:W2:Y:S01]  /*0060*/  LDCU UR6, c[0x0][0x3b8] ;  /* 0x00007700ff0677ac */ /* 0x000ea20008000800 */
[----:B------:R-:W1:Y:S01]  /*0070*/  S2R R0, SR_CTAID.X ;  /* 0x0000000000007919 */ /* 0x000e620000002500 */
[----:B------:R-:W3:Y:S01]  /*0080*/  LDCU UR8, c[0x0][0x3b4] ;  /* 0x00007680ff0877ac */ /* 0x000ee20008000800 */
[----:B0-----:R-:W-:-:S05]  /*0090*/  IMAD R8, R3, UR5, R8 ;  /* 0x0000000503087c24 */ /* 0x001fca000f8e0208 */
[----:B--2---:R-:W-:Y:S01]  /*00a0*/  ISETP.GE.AND P0, PT, R8, UR6, PT ;  /* 0x0000000608007c0c */ /* 0x004fe2000bf06270 */
[----:B-1----:R-:W-:-:S05]  /*00b0*/  IMAD R9, R0, UR4, R9 ;  /* 0x0000000400097c24 */ /* 0x002fca000f8e0209 */
[----:B---3--:R-:W-:-:S13]  /*00c0*/  ISETP.GE.OR P0, PT, R9, UR8, P0 ;  /* 0x0000000809007c0c */ /* 0x008fda0008706670 */
[----:B------:R-:W-:Y:S05]  /*00d0*/  @P0 EXIT ;  /* 0x000000000000094d */ /* 0x000fea0003800000 */
[----:B------:R-:W0:Y:S01]  /*00e0*/  LDC R0, c[0x0][0x3b0] ;  /* 0x0000ec00ff007b82 */ /* 0x000e220000000800 */
[----:B------:R-:W1:Y:S01]  /*00f0*/  LDCU.64 UR6, c[0x0][0x358] ;  /* 0x00006b00ff0677ac */ /* 0x000e620008000a00 */
[----:B------:R-:W-:-:S06]  /*0100*/  IMAD R5, R8, UR8, R9 ;  /* 0x0000000808057c24 */ /* 0x000fcc000f8e0209 */
[----:B------:R-:W2:Y:S01]  /*0110*/  LDC.64 R2, c[0x0][0x380] ;  /* 0x0000e000ff027b82 */ /* 0x000ea20000000a00 */
[----:B0-----:R-:W-:Y:S01]  /*0120*/  ISETP.GE.AND P0, PT, R0, 0x1, PT ;  /* 0x000000010000780c */ /* 0x001fe20003f06270 */
[----:B--2---:R-:W-:-:S05]  /*0130*/  IMAD.WIDE R2, R5, 0x4, R2 ;  /* 0x0000000405027825 */ /* 0x004fca00078e0202 */
[----:B-1----:R0:W-:Y:S07]  /*0140*/  STG.E desc[UR6][R2.64], RZ ;  /* 0x000000ff02007986 */ /* 0x0021ee000c101906 */
[----:B------:R-:W-:Y:S05]  /*0150*/  @!P0 EXIT ;  /* 0x000000000000894d */ /* 0x000fea0003800000 */
[----:B------:R-:W-:-:S07]  /*0160*/  CS2R R10, SRZ ;  /* 0x00000000000a7805 */ /* 0x000fce000001ff00 */
.L_x_7:
[----:B-1----:R-:W1:Y:S01]  /*0170*/  LDC.64 R4, c[0x0][0x398] ;  /* 0x0000e600ff047b82 */ /* 0x002e620000000a00 */
[----:B------:R-:W2:Y:S01]  /*0180*/  LDCU.64 UR10, c[0x0][0x3b0] ;  /* 0x00007600ff0a77ac */ /* 0x000ea20008000a00 */
[----:B------:R-:W3:Y:S06]  /*0190*/  LDCU UR4, c[0x0][0x3b8] ;  /* 0x00007700ff0477ac */ /* 0x000eec0008000800 */
[----:B------:R-:W4:Y:S01]  /*01a0*/  LDC.64 R6, c[0x0][0x3a0] ;  /* 0x0000e800ff067b82 */ /* 0x000f220000000a00 */
[----:B-1----:R-:W-:-:S06]  /*01b0*/  IMAD.WIDE.U32 R4, R10, 0x4, R4 ;  /* 0x000000040a047825 */ /* 0x002fcc00078e0004 */
[----:B------:R-:W5:Y:S01]  /*01c0*/  LDG.E R4, desc[UR6][R4.64] ;  /* 0x0000000604047981 */ /* 0x000f62000c1e1900 */
[----:B----4-:R-:W-:-:S06]  /*01d0*/  IMAD.WIDE.U32 R6, R10, 0x4, R6 ;  /* 0x000000040a067825 */ /* 0x010fcc00078e0006 */
[----:B------:R-:W4:Y:S01]  /*01e0*/  LDG.E R7, desc[UR6][R6.64] ;  /* 0x0000000606077981 */ /* 0x000f22000c1e1900 */
[----:B------:R-:W-:Y:S02]  /*01f0*/  IMAD.MOV.U32 R21, RZ, RZ, R10 ;  /* 0x000000ffff157224 */ /* 0x000fe400078e000a */
[----:B------:R-:W-:Y:S01]  /*0200*/  VIADD R10, R10, 0x1 ;  /* 0x000000010a0a7836 */ /* 0x000fe20000000000 */
[----:B------:R-:W-:Y:S04]  /*0210*/  BSSY.RECONVERGENT B0, `(.L_x_0) ;  /* 0x0000092000007945 */ /* 0x000fe80003800200 */
[----:B--2---:R-:W-:-:S04]  /*0220*/  ISETP.NE.AND P2, PT, R10, UR10, PT ;  /* 0x0000000a0a007c0c */ /* 0x004fc8000bf45270 */
[----:B------:R-:W-:Y:S01]  /*0230*/  P2R R14, PR, RZ, 0x4 ;  /* 0x00000004ff0e7803 */ /* 0x000fe20000000000 */
[----:B-----5:R-:W-:Y:S02]  /*0240*/  IMAD.IADD R13, R9, 0x1, R4 ;  /* 0x00000001090d7824 */ /* 0x020fe400078e0204 */
[----:B----4-:R-:W-:-:S03]  /*0250*/  IMAD.IADD R0, R8, 0x1, R7 ;  /* 0x0000000108007824 */ /* 0x010fc600078e0207 */
[C---:B------:R-:W-:Y:S02]  /*0260*/  ISETP.GE.AND P0, PT, R13.reuse, UR11, PT ;  /* 0x0000000b0d007c0c */ /* 0x040fe4000bf06270 */
[C---:B---3--:R-:W-:Y:S02]  /*0270*/  ISETP.GE.AND P1, PT, R0.reuse, UR4, PT ;  /* 0x0000000400007c0c */ /* 0x048fe4000bf26270 */
[----:B------:R-:W-:Y:S02]  /*0280*/  ISETP.LT.OR P0, PT, R13, RZ, P0 ;  /* 0x000000ff0d00720c */ /* 0x000fe40000701670 */
[----:B------:R-:W-:-:S04]  /*0290*/  ISETP.LT.OR P1, PT, R0, RZ, P1 ;  /* 0x000000ff0000720c */ /* 0x000fc80000f21670 */
[----:B------:R-:W-:-:S13]  /*02a0*/  PLOP3.LUT P0, PT, P0, P1, PT, 0xf8, 0x8f ;  /* 0x00000000008f781c */ /* 0x000fda0000703f70 */
[----:B------:R-:W-:Y:S05]  /*02b0*/  @P0 BRA `(.L_x_1) ;  /* 0x00000008001c0947 */ /* 0x000fea0003800000 */
[----:B------:R-:W1:Y:S01]  /*02c0*/  LDC.64 R6, c[0x0][0x3a8] ;  /* 0x0000ea00ff067b82 */ /* 0x000e620000000a00 */
[----:B------:R-:W-:-:S07]  /*02d0*/  IMAD R13, R0, UR11, R13 ;  /* 0x0000000b000d7c24 */ /* 0x000fce000f8e020d */
[----:B------:R-:W2:Y:S01]  /*02e0*/  LDC.64 R4, c[0x0][0x390] ;  /* 0x0000e400ff047b82 */ /* 0x000ea20000000a00 */
[----:B-1----:R-:W-:-:S06]  /*02f0*/  IMAD.WIDE.U32 R6, R21, 0x4, R6 ;  /* 0x0000000415067825 */ /* 0x002fcc00078e0006 */
[----:B------:R-:W3:Y:S01]  /*0300*/  LDG.E R7, desc[UR6][R6.64] ;  /* 0x0000000606077981 */ /* 0x000ee2000c1e1900 */
[----:B--2---:R-:W-:-:S05]  /*0310*/  IMAD.WIDE R4, R13, 0x4, R4 ;  /* 0x000000040d047825 */ /* 0x004fca00078e0204 */
[----:B------:R-:W3:Y:S01]  /*0320*/  LDG.E R0, desc[UR6][R4.64] ;  /* 0x0000000604007981 */ /* 0x000ee2000c1e1900 */
[----:B------:R-:W-:Y:S01]  /*0330*/  BSSY.RECONVERGENT B1, `(.L_x_2) ;  /* 0x0000068000017945 */ /* 0x000fe20003800200 */
[----:B---3--:R-:W-:-:S04]  /*0340*/  FADD R0, R0, -R7 ;  /* 0x8000000700007221 */ /* 0x008fc80000000000 */
[----:B------:R-:W-:-:S06]  /*0350*/  FMUL R20, R0, 0.63661974668502807617 ;  /* 0x3f22f98300147820 */ /* 0x000fcc0000400000 */
[----:B------:R-:W1:Y:S01]  /*0360*/  F2I.NTZ R20, R20 ;  /* 0x0000001400147305 */ /* 0x000e620000203100 */
[----:B------:R-:W-:Y:S02]  /*0370*/  FSETP.GE.AND P0, PT, |R0|, 105615, PT ;  /* 0x47ce47800000780b */ /* 0x000fe40003f06200 */
[----:B-1----:R-:W-:-:S05]  /*0380*/  I2FP.F32.S32 R21, R20 ;  /* 0x0000001400157245 */ /* 0x002fca0000201400 */
[----:B------:R-:W-:-:S04]  /*0390*/  FFMA R22, R21, -1.5707962512969970703, R0 ;  /* 0xbfc90fda15167823 */ /* 0x000fc80000000000 */
[----:B------:R-:W-:-:S04]  /*03a0*/  FFMA R22, R21, -7.5497894158615963534e-08, R22 ;  /* 0xb3a2216815167823 */ /* 0x000fc80000000016 */
[----:B------:R-:W-:Y:S01]  /*03b0*/  FFMA R21, R21, -5.3903029534742383927e-15, R22 ;  /* 0xa7c234c515157823 */ /* 0x000fe20000000016 */
[----:B------:R-:W-:Y:S06]  /*03c0*/  @!P0 BRA `(.L_x_3) ;  /* 0x0000000400788947 */ /* 0x000fec0003800000 */
[----:B------:R-:W-:-:S13]  /*03d0*/  FSETP.NEU.AND P0, PT, |R0|, +INF , PT ;  /* 0x7f8000000000780b */ /* 0x000fda0003f0d200 */
[----:B------:R-:W-:Y:S01]  /*03e0*/  @!P0 FMUL R21, RZ, R0 ;  /* 0x00000000ff158220 */ /* 0x000fe20000400000 */
[----:B------:R-:W-:Y:S01]  /*03f0*/  @!P0 IMAD.MOV.U32 R20, RZ, RZ, RZ ;  /* 0x000000ffff148224 */ /* 0x000fe200078e00ff */
[----:B------:R-:W-:Y:S06]  /*0400*/  @!P0 BRA `(.L_x_3) ;  /* 0x0000000400688947 */ /* 0x000fec0003800000 */
[----:B------:R-:W-:Y:S01]  /*0410*/  IMAD.SHL.U32 R4, R0, 0x100, RZ ;  /* 0x0000010000047824 */ /* 0x000fe200078e00ff */
[----:B------:R-:W-:Y:S01]  /*0420*/  CS2R R20, SRZ ;  /* 0x0000000000147805 */ /* 0x000fe2000001ff00 */
[----:B------:R-:W1:Y:S03]  /*0430*/  LDCU.64 UR8, c[0x4][URZ] ;  /* 0x01000000ff0877ac */ /* 0x000e660008000a00 */
[----:B------:R-:W-:Y:S01]  /*0440*/  LOP3.LUT R23, R4, 0x80000000, RZ, 0xfc, !PT ;  /* 0x8000000004177812 */ /* 0x000fe200078efcff */
[----:B------:R-:W-:Y:S01]  /*0450*/  UMOV UR5, URZ ;  /* 0x000000ff00057c82 */ /* 0x000fe20008000000 */
[----:B------:R-:W-:-:S05]  /*0460*/  UMOV UR4, URZ ;  /* 0x000000ff00047c82 */ /* 0x000fca0008000000 */
.L_x_4:
[----:B-1----:R-:W-:Y:S01]  /*0470*/  MOV R4, UR8 ;  /* 0x0000000800047c02 */ /* 0x002fe20008000f00 */
[----:B------:R-:W-:-:S05]  /*0480*/  IMAD.U32 R5, RZ, RZ, UR9 ;  /* 0x00000009ff057e24 */ /* 0x000fca000f8e00ff */
[----:B------:R-:W2:Y:S01]  /*0490*/  LDG.E.CONSTANT R4, desc[UR6][R4.64] ;  /* 0x0000000604047981 */ /* 0x000ea2000c1e9900 */
[----:B------:R-:W-:Y:S01]  /*04a0*/  UIADD3 UR4, UPT, UPT, UR4, 0x1, URZ ;  /* 0x0000000104047890 */ /* 0x000fe2000fffe0ff */
[C---:B------:R-:W-:Y:S01]  /*04b0*/  ISETP.EQ.AND P0, PT, R20.reuse, RZ, PT ;  /* 0x000000ff1400720c */ /* 0x040fe20003f02270 */
[----:B------:R-:W-:Y:S01]  /*04c0*/  UIADD3 UR8, UP1, UPT, UR8, 0x4, URZ ;  /* 0x0000000408087890 */ /* 0x000fe2000ff3e0ff */
[C---:B------:R-:W-:Y:S01]  /*04d0*/  ISETP.EQ.AND P1, PT, R20.reuse, 0x4, PT ;  /* 0x000000041400780c */ /* 0x040fe20003f22270 */
[----:B------:R-:W-:Y:S01]  /*04e0*/  UISETP.NE.AND UP0, UPT, UR4, 0x6, UPT ;  /* 0x000000060400788c */ /* 0x000fe2000bf05270 */
[C---:B------:R-:W-:Y:S01]  /*04f0*/  ISETP.EQ.AND P3, PT, R20.reuse, 0xc, PT ;  /* 0x0000000c1400780c */ /* 0x040fe20003f62270 */
[----:B------:R-:W-:Y:S01]  /*0500*/  UIADD3.X UR9, UPT, UPT, URZ, UR9, URZ, UP1, !UPT ;  /* 0x00000009ff097290 */ /* 0x000fe20008ffe4ff */
[C---:B------:R-:W-:Y:S02]  /*0510*/  ISETP.EQ.AND P4, PT, R20.reuse, 0x10, PT ;  /* 0x000000101400780c */ /* 0x040fe40003f82270 */
[----:B------:R-:W-:Y:S01]  /*0520*/  ISETP.EQ.AND P5, PT, R20, 0x14, PT ;  /* 0x000000141400780c */ /* 0x000fe20003fa2270 */
[----:B--2---:R-:W-:-:S03]  /*0530*/  IMAD.WIDE.U32 R6, R4, R23, RZ ;  /* 0x0000001704067225 */ /* 0x004fc600078e00ff */
[----:B------:R-:W-:-:S04]  /*0540*/  IADD3 R6, P2, PT, R6, R21, RZ ;  /* 0x0000001506067210 */ /* 0x000fc80007f5e0ff */
[----:B------:R-:W-:Y:S01]  /*0550*/  IADD3.X R21, PT, PT, R7, UR5, RZ, P2, !PT ;  /* 0x0000000507157c10 */ /* 0x000fe200097fe4ff */
[--C-:B------:R-:W-:Y:S01]  /*0560*/  @P0 IMAD.MOV.U32 R12, RZ, RZ, R6.reuse ;  /* 0x000000ffff0c0224 */ /* 0x100fe200078e0006 */
[C---:B------:R-:W-:Y:S01]  /*0570*/  ISETP.EQ.AND P2, PT, R20.reuse, 0x8, PT ;  /* 0x000000081400780c */ /* 0x040fe20003f42270 */
[--C-:B------:R-:W-:Y:S01]  /*0580*/  @P1 IMAD.MOV.U32 R15, RZ, RZ, R6.reuse ;  /* 0x000000ffff0f1224 */ /* 0x100fe200078e0006 */
[----:B------:R-:W-:Y:S01]  /*0590*/  @P4 MOV R18, R6 ;  /* 0x0000000600124202 */ /* 0x000fe20000000f00 */
[--C-:B------:R-:W-:Y:S02]  /*05a0*/  @P3 IMAD.MOV.U32 R17, RZ, RZ, R6.reuse ;  /* 0x000000ffff113224 */ /* 0x100fe400078e0006 */
[----:B------:R-:W-:Y:S02]  /*05b0*/  @P5 IMAD.MOV.U32 R19, RZ, RZ, R6 ;  /* 0x000000ffff135224 */ /* 0x000fe400078e0006 */
[----:B------:R-:W-:-:S06]  /*05c0*/  VIADD R20, R20, 0x4 ;  /* 0x0000000414147836 */ /* 0x000fcc0000000000 */
[----:B------:R-:W-:Y:S01]  /*05d0*/  @P2 IMAD.MOV.U32 R16, RZ, RZ, R6 ;  /* 0x000000ffff102224 */ /* 0x000fe200078e0006 */
[----:B------:R-:W-:Y:S06]  /*05e0*/  BRA.U UP0, `(.L_x_4) ;  /* 0xfffffffd00a07547 */ /* 0x000fec000b83ffff */
[----:B------:R-:W-:Y:S01]  /*05f0*/  SHF.R.U32.HI R4, RZ, 0x17, R0 ;  /* 0x00000017ff047819 */ /* 0x000fe20000011600 */
[----:B------:R-:W-:Y:S03]  /*0600*/  BSSY.RECONVERGENT B2, `(.L_x_5) ;  /* 0x0000028000027945 */ /* 0x000fe60003800200 */
[C---:B------:R-:W-:Y:S02]  /*0610*/  LOP3.LUT R5, R4.reuse, 0xe0, RZ, 0xc0, !PT ;  /* 0x000000e004057812 */ /* 0x040fe400078ec0ff */
[----:B------:R-:W-:-:S03]  /*0620*/  LOP3.LUT P6, RZ, R4, 0x1f, RZ, 0xc0, !PT ;  /* 0x0000001f04ff7812 */ /* 0x000fc600078cc0ff */
[----:B------:R-:W-:-:S05]  /*0630*/  VIADD R5, R5, 0xffffff80 ;  /* 0xffffff8005057836 */ /* 0x000fca0000000000 */
[----:B------:R-:W-:-:S05]  /*0640*/  SHF.R.U32.HI R5, RZ, 0x5, R5 ;  /* 0x00000005ff057819 */ /* 0x000fca0000011605 */
[----:B------:R-:W-:-:S05]  /*0650*/  IMAD.U32 R7, R5, -0x4, RZ ;  /* 0xfffffffc05077824 */ /* 0x000fca00078e00ff */
[C---:B------:R-:W-:Y:S02]  /*0660*/  ISETP.EQ.AND P3, PT, R7.reuse, -0x18, PT ;  /* 0xffffffe80700780c */ /* 0x040fe40003f62270 */
[C---:B------:R-:W-:Y:S02]  /*0670*/  ISETP.EQ.AND P4, PT, R7.reuse, -0x14, PT ;  /* 0xffffffec0700780c */ /* 0x040fe40003f82270 */
[C---:B------:R-:W-:Y:S02]  /*0680*/  ISETP.EQ.AND P0, PT, R7.reuse, -0x10, PT ;  /* 0xfffffff00700780c */ /* 0x040fe40003f02270 */
[C---:B------:R-:W-:Y:S02]  /*0690*/  ISETP.EQ.AND P1, PT, R7.reuse, -0xc, PT ;  /* 0xfffffff40700780c */ /* 0x040fe40003f22270 */
[C---:B------:R-:W-:Y:S02]  /*06a0*/  ISETP.EQ.AND P2, PT, R7.reuse, -0x8, PT ;  /* 0xfffffff80700780c */ /* 0x040fe40003f42270 */
[----:B------:R-:W-:-:S03]  /*06b0*/  ISETP.EQ.AND P5, PT, R7, 0x4, PT ;  /* 0x000000040700780c */ /* 0x000fc60003fa2270 */
[----:B------:R-:W-:Y:S01]  /*06c0*/  @P3 IMAD.MOV.U32 R20, RZ, RZ, R12 ;  /* 0x000000ffff143224 */ /* 0x000fe200078e000c */
[C---:B------:R-:W-:Y:S01]  /*06d0*/  ISETP.EQ.AND P3, PT, R7.reuse, -0x4, PT ;  /* 0xfffffffc0700780c */ /* 0x040fe20003f62270 */
[--C-:B------:R-:W-:Y:S01]  /*06e0*/  @P4 IMAD.MOV.U32 R20, RZ, RZ, R15.reuse ;  /* 0x000000ffff144224 */ /* 0x100fe200078e000f */
[----:B------:R-:W-:Y:S01]  /*06f0*/  @P4 MOV R5, R12 ;  /* 0x0000000c00054202 */ /* 0x000fe20000000f00 */
[----:B------:R-:W-:Y:S01]  /*0700*/  @P0 IMAD.MOV.U32 R5, RZ, RZ, R15 ;  /* 0x000000ffff050224 */ /* 0x000fe200078e000f */
[----:B------:R-:W-:Y:S01]  /*0710*/  ISETP.EQ.AND P4, PT, R7, RZ, PT ;  /* 0x000000ff0700720c */ /* 0x000fe20003f82270 */
[--C-:B------:R-:W-:Y:S02]  /*0720*/  @P0 IMAD.MOV.U32 R20, RZ, RZ, R16.reuse ;  /* 0x000000ffff140224 */ /* 0x100fe400078e0010 */
[----:B------:R-:W-:Y:S01]  /*0730*/  @P1 IMAD.MOV.U32 R5, RZ, RZ, R16 ;  /* 0x000000ffff051224 */ /* 0x000fe200078e0010 */
[----:B------:R-:W-:Y:S01]  /*0740*/  @P2 MOV R5, R17 ;  /* 0x0000001100052202 */ /* 0x000fe20000000f00 */
[----:B------:R-:W-:-:S02]  /*0750*/  @P1 IMAD.MOV.U32 R20, RZ, RZ, R17 ;  /* 0x000000ffff141224 */ /* 0x000fc400078e0011 */
[--C-:B------:R-:W-:Y:S02]  /*0760*/  @P2 IMAD.MOV.U32 R20, RZ, RZ, R18.reuse ;  /* 0x000000ffff142224 */ /* 0x100fe400078e0012 */
[----:B------:R-:W-:Y:S02]  /*0770*/  @P3 IMAD.MOV.U32 R5, RZ, RZ, R18 ;  /* 0x000000ffff053224 */ /* 0x000fe400078e0012 */
[--C-:B------:R-:W-:Y:S02]  /*0780*/  @P3 IMAD.MOV.U32 R20, RZ, RZ, R19.reuse ;  /* 0x000000ffff143224 */ /* 0x100fe400078e0013 */
[----:B------:R-:W-:Y:S01]  /*0790*/  @P4 IMAD.MOV.U32 R5, RZ, RZ, R19 ;  /* 0x000000ffff054224 */ /* 0x000fe200078e0013 */
[----:B------:R-:W-:Y:S01]  /*07a0*/  @P5 MOV R5, R21 ;  /* 0x0000001500055202 */ /* 0x000fe20000000f00 */
[----:B------:R-:W-:Y:S01]  /*07b0*/  @P4 IMAD.MOV.U32 R20, RZ, RZ, R21 ;  /* 0x000000ffff144224 */ /* 0x000fe200078e0015 */
[----:B------:R-:W-:Y:S06]  /*07c0*/  @!P6 BRA `(.L_x_6) ;  /* 0x00000000002ce947 */ /* 0x000fec0003800000 */
[----:B------:R-:W-:Y:S01]  /*07d0*/  @P0 IMAD.MOV.U32 R6, RZ, RZ, R12 ;  /* 0x000000ffff060224 */ /* 0x000fe200078e000c */
[----:B------:R-:W-:Y:S01]  /*07e0*/  ISETP.EQ.AND P0, PT, R7, 0x8, PT ;  /* 0x000000080700780c */ /* 0x000fe20003f02270 */
[----:B------:R-:W-:Y:S01]  /*07f0*/  @P1 IMAD.MOV.U32 R6, RZ, RZ, R15 ;  /* 0x000000ffff061224 */ /* 0x000fe200078e000f */
[----:B------:R-:W-:Y:S01]  /*0800*/  LOP3.LUT R4, R4, 0x1f, RZ, 0xc0, !PT ;  /* 0x0000001f04047812 */ /* 0x000fe200078ec0ff */
[----:B------:R-:W-:Y:S02]  /*0810*/  @P2 IMAD.MOV.U32 R6, RZ, RZ, R16 ;  /* 0x000000ffff062224 */ /* 0x000fe400078e0010 */
[----:B------:R-:W-:Y:S01]  /*0820*/  @P3 IMAD.MOV.U32 R6, RZ, RZ, R17 ;  /* 0x000000ffff063224 */ /* 0x000fe200078e0011 */
[----:B------:R-:W-:Y:S01]  /*0830*/  SHF.L.W.U32.HI R20, R5, R4, R20 ;  /* 0x0000000405147219 */ /* 0x000fe20000010e14 */
[----:B------:R-:W-:Y:S01]  /*0840*/  @P4 IMAD.MOV.U32 R6, RZ, RZ, R18 ;  /* 0x000000ffff064224 */ /* 0x000fe200078e0012 */
[----:B------:R-:W-:-:S05]  /*0850*/  @P5 MOV R6, R19 ;  /* 0x0000001300065202 */ /* 0x000fca0000000f00 */
[----:B------:R-:W-:-:S05]  /*0860*/  @P0 IMAD.MOV.U32 R6, RZ, RZ, R21 ;  /* 0x000000ffff060224 */ /* 0x000fca00078e0015 */
[----:B------:R-:W-:-:S07]  /*0870*/  SHF.L.W.U32.HI R5, R6, R4, R5 ;  /* 0x0000000406057219 */ /* 0x000fce0000010e05 */
.L_x_6:
[----:B------:R-:W-:Y:S05]  /*0880*/  BSYNC.RECONVERGENT B2 ;  /* 0x0000000000027941 */ /* 0x000fea0003800200 */
.L_x_5:
[C---:B------:R-:W-:Y:S01]  /*0890*/  SHF.L.W.U32.HI R21, R5.reuse, 0x2, R20 ;  /* 0x0000000205157819 */ /* 0x040fe20000010e14 */
[----:B------:R-:W-:Y:S01]  /*08a0*/  IMAD.SHL.U32 R5, R5, 0x4, RZ ;  /* 0x0000000405057824 */ /* 0x000fe200078e00ff */
[----:B------:R-:W-:Y:S01]  /*08b0*/  UMOV UR4, 0x54442d19 ;  /* 0x54442d1900047882 */ /* 0x000fe20000000000 */
[----:B------:R-:W-:Y:S01]  /*08c0*/  UMOV UR5, 0x3bf921fb ;  /* 0x3bf921fb00057882 */ /* 0x000fe20000000000 */
[----:B------:R-:W-:Y:S02]  /*08d0*/  SHF.R.S32.HI R6, RZ, 0x1f, R21 ;  /* 0x0000001fff067819 */ /* 0x000fe40000011415 */
[----:B------:R-:W-:Y:S02]  /*08e0*/  ISETP.GE.AND P0, PT, R0, RZ, PT ;  /* 0x000000ff0000720c */ /* 0x000fe40003f06270 */
[C---:B------:R-:W-:Y:S02]  /*08f0*/  LOP3.LUT R4, R6.reuse, R5, RZ, 0x3c, !PT ;  /* 0x0000000506047212 */ /* 0x040fe400078e3cff */
[----:B------:R-:W-:-:S02]  /*0900*/  LOP3.LUT R5, R6, R21, RZ, 0x3c, !PT ;  /* 0x0000001506057212 */ /* 0x000fc400078e3cff */
[----:B------:R-:W-:Y:S02]  /*0910*/  SHF.R.U32.HI R20, RZ, 0x1e, R20 ;  /* 0x0000001eff147819 */ /* 0x000fe40000011614 */
[C---:B------:R-:W-:Y:S02]  /*0920*/  LOP3.LUT R0, R21.reuse, R0, RZ, 0x3c, !PT ;  /* 0x0000000015007212 */ /* 0x040fe400078e3cff */
[----:B------:R-:W1:Y:S01]  /*0930*/  I2F.F64.S64 R4, R4 ;  /* 0x0000000400047312 */ /* 0x000e620000301c00 */
[----:B------:R-:W-:Y:S02]  /*0940*/  LEA.HI R20, R21, R20, RZ, 0x1 ;  /* 0x0000001415147211 */ /* 0x000fe400078f08ff */
[----:B------:R-:W-:-:S03]  /*0950*/  ISETP.GE.AND P1, PT, R0, RZ, PT ;  /* 0x000000ff0000720c */ /* 0x000fc60003f26270 */
[----:B------:R-:W-:-:S04]  /*0960*/  IMAD.MOV R0, RZ, RZ, -R20 ;  /* 0x000000ffff007224 */ /* 0x000fc800078e0a14 */
[----:B------:R-:W-:Y:S01]  /*0970*/  @!P0 IMAD.MOV.U32 R20, RZ, RZ, R0 ;  /* 0x000000ffff148224 */ /* 0x000fe200078e0000 */
[----:B-1----:R-:W-:-:S10]  /*0980*/  DMUL R6, R4, UR4 ;  /* 0x0000000404067c28 */ /* 0x002fd40008000000 */
[----:B------:R-:W1:Y:S02]  /*0990*/  F2F.F32.F64 R6, R6 ;  /* 0x0000000600067310 */ /* 0x000e640000301000 */
[----:B-1----:R-:W-:-:S07]  /*09a0*/  FSEL R21, -R6, R6, !P1 ;  /* 0x0000000606157208 */ /* 0x002fce0004800100 */
.L_x_3:
[----:B------:R-:W-:Y:S05]  /*09b0*/  BSYNC.RECONVERGENT B1 ;  /* 0x0000000000017941 */ /* 0x000fea0003800200 */
.L_x_2:
[----:B------:R-:W1:Y:S02]  /*09c0*/  LDC.64 R4, c[0x0][0x388] ;  /* 0x0000e200ff047b82 */ /* 0x000e640000000a00 */
[----:B-1----:R-:W-:-:S06]  /*09d0*/  IMAD.WIDE R4, R13, 0x4, R4 ;  /* 0x000000040d047825 */ /* 0x002fcc00078e0204 */
[----:B------:R1:W2:Y:S01]  /*09e0*/  LDG.E R4, desc[UR6][R4.64] ;  /* 0x0000000604047981 */ /* 0x0002a2000c1e1900 */
[----:B------:R-:W-:Y:S01]  /*09f0*/  MOV R6, 0x37cbac00 ;  /* 0x37cbac0000067802 */ /* 0x000fe20000000f00 */
[----:B------:R-:W-:Y:S01]  /*0a00*/  FMUL R7, R21, R21 ;  /* 0x0000001515077220 */ /* 0x000fe20000400000 */
[----:B------:R-:W-:Y:S01]  /*0a10*/  LOP3.LUT R0, R20, 0x1, RZ, 0xc0, !PT ;  /* 0x0000000114007812 */ /* 0x000fe200078ec0ff */
[----:B------:R-:W-:Y:S02]  /*0a20*/  IMAD.MOV.U32 R13, RZ, RZ, 0x3e2aaaa8 ;  /* 0x3e2aaaa8ff0d7424 */ /* 0x000fe400078e00ff */
[----:B------:R-:W-:Y:S01]  /*0a30*/  FFMA R6, R7, R6, -0.0013887860113754868507 ;  /* 0xbab607ed07067423 */ /* 0x000fe20000000006 */
[----:B------:R-:W-:Y:S01]  /*0a40*/  ISETP.NE.U32.AND P0, PT, R0, 0x1, PT ;  /* 0x000000010000780c */ /* 0x000fe20003f05070 */
[----:B------:R-:W-:Y:S02]  /*0a50*/  IMAD.MOV.U32 R0, RZ, RZ, 0x3c0885e4 ;  /* 0x3c0885e4ff007424 */ /* 0x000fe400078e00ff */
[----:B------:R-:W-:Y:S01]  /*0a60*/  VIADD R20, R20, 0x1 ;  /* 0x0000000114147836 */ /* 0x000fe20000000000 */
[----:B------:R-:W-:-:S02]  /*0a70*/  FSEL R6, R6, -0.00019574658654164522886, P0 ;  /* 0xb94d415306067808 */ /* 0x000fc40000000000 */
[----:B------:R-:W-:Y:S02]  /*0a80*/  FSEL R0, R0, 0.041666727513074874878, !P0 ;  /* 0x3d2aaabb00007808 */ /* 0x000fe40004000000 */
[----:B-1----:R-:W-:Y:S02]  /*0a90*/  FSEL R5, -R13, -0.4999999701976776123, !P0 ;  /* 0xbeffffff0d057808 */ /* 0x002fe40004000100 */
[----:B------:R-:W-:Y:S01]  /*0aa0*/  LOP3.LUT P1, RZ, R20, 0x2, RZ, 0xc0, !PT ;  /* 0x0000000214ff7812 */ /* 0x000fe2000782c0ff */
[----:B------:R-:W-:Y:S01]  /*0ab0*/  FFMA R6, R7, R6, R0 ;  /* 0x0000000607067223 */ /* 0x000fe20000000000 */
[----:B------:R-:W-:-:S03]  /*0ac0*/  FSEL R0, R21, 1, !P0 ;  /* 0x3f80000015007808 */ /* 0x000fc60004000000 */
[C---:B------:R-:W-:Y:S02]  /*0ad0*/  FFMA R5, R7.reuse, R6, R5 ;  /* 0x0000000607057223 */ /* 0x040fe40000000005 */
[----:B------:R-:W-:-:S04]  /*0ae0*/  FFMA R7, R7, R0, RZ ;  /* 0x0000000007077223 */ /* 0x000fc800000000ff */
[----:B------:R-:W-:-:S04]  /*0af0*/  FFMA R0, R7, R5, R0 ;  /* 0x0000000507007223 */ /* 0x000fc80000000000 */
[----:B------:R-:W-:-:S04]  /*0b00*/  @P1 FADD R0, RZ, -R0 ;  /* 0x80000000ff001221 */ /* 0x000fc80000000000 */
[----:B--2---:R-:W-:-:S05]  /*0b10*/  FFMA R11, R0, R4, R11 ;  /* 0x00000004000b7223 */ /* 0x004fca000000000b */
[----:B------:R1:W-:Y:S02]  /*0b20*/  STG.E desc[UR6][R2.64], R11 ;  /* 0x0000000b02007986 */ /* 0x0003e4000c101906 */
.L_x_1:
[----:B------:R-:W-:Y:S05]  /*0b30*/  BSYNC.RECONVERGENT B0 ;  /* 0x0000000000007941 */ /* 0x000fea0003800200 */
.L_x_0:
[----:B------:R-:W-:-:S13]  /*0b40*/  ISETP.NE.AND P0, PT, R14, RZ, PT ;  /* 0x000000ff0e00720c */ /* 0x000fda0003f05270 */
[----:B------:R-:W-:Y:S05]  /*0b50*/  @P0 BRA `(.L_x_7) ;  /* 0xfffffff400840947 */ /* 0x000fea000383ffff */
[----:B------:R-:W-:Y:S05]  /*0b60*/  EXIT ;  /* 0x000000000000794d */ /* 0x000fea0003800000 */
.L_x_8:
[----:B------:R-:W-:-:S00]  /*0b70*/  BRA `(.L_x_8) ;  /* 0xfffffffc00fc7947 */ /* 0x000fc0000383ffff */
[----:B------:R-:W-:-:S00]  /*0b80*/  NOP ;  /* 0x0000000000007918 */ /* 0x000fc00000000000 */
[----:B------:R-:W-:-:S00]  /*0b90*/  NOP ;  /* 0x0000000000007918 */ /* 0x000fc00000000000 */
[----:B------:R-:W-:-:S00]  /*0ba0*/  NOP ;  /* 0x0000000000007918 */ /* 0x000fc00000000000 */
[----:B------:R-:W-:-:S00]  /*0bb0*/  NOP ;  /* 0x0000000000007918 */ /* 0x000fc00000000000 */
[----:B------:R-:W-:-:S00]  /*0bc0*/  NOP ;  /* 0x0000000000007918 */ /* 0x000fc00000000000 */
[----:B------:R-:W-:-:S00]  /*0bd0*/  NOP ;  /* 0x0000000000007918 */ /* 0x000fc00000000000 */
[----:B------:R-:W-:-:S00]  /*0be0*/  NOP ;  /* 0x0000000000007918 */ /* 0x000fc00000000000 */
[----:B------:R-:W-:-:S00]  /*0bf0*/  NOP ;  /* 0x0000000000007918 */ /* 0x000fc00000000000 */
.L_x_46:


//--------------------- .text._Z14GMEMD_gradientPfS_S_PiS0_S_iii --------------------------
	.section	.text._Z14GMEMD_gradientPfS_S_PiS0_S_iii,"ax",@progbits
	.align	128
        .global         _Z14GMEMD_gradientPfS_S_PiS0_S_iii
        .type           _Z14GMEMD_gradientPfS_S_PiS0_S_iii,@function
        .size           _Z14GMEMD_gradientPfS_S_PiS0_S_iii,(.L_x_45 - _Z14GMEMD_gradientPfS_S_PiS0_S_iii)
        .other          _Z14GMEMD_gradientPfS_S_PiS0_S_iii,@"STO_CUDA_ENTRY STV_DEFAULT"
_Z14GMEMD_gradientPfS_S_PiS0_S_iii:
.text._Z14GMEMD_gradientPfS_S_PiS0_S_iii:
        /* <DEDUP_REMOVED lines=14> */
[----:B------:R-:W0:Y:S01]  /*00e0*/  LDCU UR6, c[0x0][0x3b0] ;  /* 0x00007600ff0677ac */ /* 0x000e220008000800 */
[----:B------:R-:W1:Y:S01]  /*00f0*/  LDC.64 R8, c[0x0][0x380] ;  /* 0x0000e000ff087b82 */ /* 0x000e620000000a00 */
[----:B------:R-:W-:Y:S01]  /*0100*/  IMAD R2, R0, UR7, R3 ;  /* 0x0000000700027c24 */ /* 0x000fe2000f8e0203 */
[----:B------:R-:W2:Y:S01]  /*0110*/  LDCU.64 UR4, c[0x0][0x358] ;  /* 0x00006b00ff0477ac */ /* 0x000ea20008000a00 */
[----:B0-----:R-:W-:-:S05]  /*0120*/  IMAD.U32 R16, RZ, RZ, UR6 ;  /* 0x00000006ff107e24 */ /* 0x001fca000f8e00ff */
[----:B------:R-:W-:Y:S01]  /*0130*/  LEA.HI R5, R16, R16, RZ, 0x1 ;  /* 0x0000001010057211 */ /* 0x000fe200078f08ff */
[----:B-1----:R-:W-:Y:S01]  /*0140*/  IMAD.WIDE R8, R2, 0x4, R8 ;  /* 0x0000000402087825 */ /* 0x002fe200078e0208 */
[----:B------:R-:W-:Y:S02]  /*0150*/  ISETP.GE.AND P0, PT, R16, 0x1, PT ;  /* 0x000000011000780c */ /* 0x000fe40003f06270 */
[----:B------:R-:W-:Y:S02]  /*0160*/  SHF.R.S32.HI R5, RZ, 0x1, R5 ;  /* 0x00000001ff057819 */ /* 0x000fe40000011405 */
[----:B--2---:R0:W5:Y:S03]  /*0170*/  LDG.E R4, desc[UR4][R8.64] ;  /* 0x0000000408047981 */ /* 0x004166000c1e1900 */
[----:B0-----:R-:W-:-:S05]  /*0180*/  VIADD R8, R5, 0x1 ;  /* 0x0000000105087836 */ /* 0x001fca0000000000 */
[----:B------:R-:W-:-:S04]  /*0190*/  LEA.HI R6, R8, R8, RZ, 0x1 ;  /* 0x0000000808067211 */ /* 0x000fc800078f08ff */
[----:B------:R-:W-:Y:S01]  /*01a0*/  LEA.HI.SX32 R6, R6, 0x1, 0x1f ;  /* 0x0000000106067811 */ /* 0x000fe200078ffaff */
[----:B------:R-:W-:Y:S06]  /*01b0*/  @!P0 BRA `(.L_x_9) ;  /* 0x00000008005c8947 */ /* 0x000fec0003800000 */
[----:B------:R-:W0:Y:S01]  /*01c0*/  LDC.64 R12, c[0x0][0x398] ;  /* 0x0000e600ff0c7b82 */ /* 0x000e220000000a00 */
[----:B------:R-:W-:Y:S01]  /*01d0*/  IMAD.MOV R9, RZ, RZ, -R16 ;  /* 0x000000ffff097224 */ /* 0x000fe200078e0a10 */
[----:B------:R-:W-:Y:S01]  /*01e0*/  CS2R R24, SRZ ;  /* 0x0000000000187805 */ /* 0x000fe2000001ff00 */
[----:B------:R-:W-:Y:S01]  /*01f0*/  IMAD.MOV.U32 R23, RZ, RZ, R6 ;  /* 0x000000ffff177224 */ /* 0x000fe200078e0006 */
[----:B------:R-:W1:Y:S01]  /*0200*/  LDCU UR6, c[0x0][0x3b4] ;  /* 0x00007680ff0677ac */ /* 0x000e620008000800 */
[----:B------:R-:W-:-:S03]  /*0210*/  IMAD.MOV.U32 R7, RZ, RZ, RZ ;  /* 0x000000ffff077224 */ /* 0x000fc600078e00ff */
[----:B------:R-:W2:Y:S01]  /*0220*/  LDC.64 R10, c[0x0][0x3a0] ;  /* 0x0000e800ff0a7b82 */ /* 0x000ea20000000a00 */
[----:B------:R-:W3:Y:S03]  /*0230*/  LDCU UR7, c[0x0][0x3b8] ;  /* 0x00007700ff0777ac */ /* 0x000ee60008000800 */
.L_x_12:
[----:B0-----:R-:W-:-:S04]  /*0240*/  IMAD.WIDE R14, R8, 0x4, R12 ;  /* 0x00000004080e7825 */ /* 0x001fc800078e020c */
[----:B--2---:R-:W-:Y:S02]  /*0250*/  IMAD.WIDE R16, R8, 0x4, R10 ;  /* 0x0000000408107825 */ /* 0x004fe400078e020a */
[----:B------:R-:W2:Y:S02]  /*0260*/  LDG.E R14, desc[UR4][R14.64] ;  /* 0x000000040e0e7981 */ /* 0x000ea4000c1e1900 */
[C---:B------:R-:W-:Y:S02]  /*0270*/  IMAD.WIDE R18, R25.reuse, 0x4, R12 ;  /* 0x0000000419127825 */ /* 0x040fe400078e020c */
[----:B------:R-:W4:Y:S02]  /*0280*/  LDG.E R17, desc[UR4][R16.64] ;  /* 0x0000000410117981 */ /* 0x000f24000c1e1900 */
[----:B------:R-:W-:Y:S02]  /*0290*/  IMAD.WIDE R20, R25, 0x4, R10 ;  /* 0x0000000419147825 */ /* 0x000fe400078e020a */
[----:B------:R-:W3:Y:S04]  /*02a0*/  LDG.E R18, desc[UR4][R18.64] ;  /* 0x0000000412127981 */ /* 0x000ee8000c1e1900 */
[----:B------:R-:W3:Y:S01]  /*02b0*/  LDG.E R21, desc[UR4][R20.64] ;  /* 0x0000000414157981 */ /* 0x000ee2000c1e1900 */
[----:B--2---:R-:W-:-:S02]  /*02c0*/  IMAD.IADD R26, R3, 0x1, R14 ;  /* 0x00000001031a7824 */ /* 0x004fc400078e020e */
[----:B----4-:R-:W-:-:S03]  /*02d0*/  IMAD.IADD R29, R0, 0x1, R17 ;  /* 0x00000001001d7824 */ /* 0x010fc600078e0211 */
[----:B-1----:R-:W-:Y:S01]  /*02e0*/  ISETP.GE.AND P1, PT, R26, UR6, PT ;  /* 0x000000061a007c0c */ /* 0x002fe2000bf26270 */
[----:B---3--:R-:W-:Y:S01]  /*02f0*/  IMAD.IADD R22, R3, 0x1, R18 ;  /* 0x0000000103167824 */ /* 0x008fe200078e0212 */
[----:B------:R-:W-:Y:S02]  /*0300*/  ISETP.GE.AND P3, PT, R29, UR7, PT ;  /* 0x000000071d007c0c */ /* 0x000fe4000bf66270 */
[----:B------:R-:W-:Y:S02]  /*0310*/  IADD3 R27, PT, PT, R0, R21, RZ ;  /* 0x00000015001b7210 */ /* 0x000fe40007ffe0ff */
[----:B------:R-:W-:Y:S02]  /*0320*/  ISETP.GE.AND P2, PT, R22, UR6, PT ;  /* 0x0000000616007c0c */ /* 0x000fe4000bf46270 */
[----:B------:R-:W-:Y:S02]  /*0330*/  ISETP.GE.AND P0, PT, R27, UR7, PT ;  /* 0x000000071b007c0c */ /* 0x000fe4000bf06270 */
[----:B------:R-:W-:-:S02]  /*0340*/  ISETP.LT.OR P1, PT, R26, RZ, P1 ;  /* 0x000000ff1a00720c */ /* 0x000fc40000f21670 */
[----:B------:R-:W-:Y:S02]  /*0350*/  ISETP.LT.OR P3, PT, R29, RZ, P3 ;  /* 0x000000ff1d00720c */ /* 0x000fe40001f61670 */
[----:B------:R-:W-:Y:S02]  /*0360*/  ISETP.LT.OR P2, PT, R22, RZ, P2 ;  /* 0x000000ff1600720c */ /* 0x000fe40001741670 */
[----:B------:R-:W-:Y:S02]  /*0370*/  ISETP.LT.OR P0, PT, R27, RZ, P0 ;  /* 0x000000ff1b00720c */ /* 0x000fe40000701670 */
[----:B------:R-:W-:Y:S02]  /*0380*/  PLOP3.LUT P1, PT, P1, P3, PT, 0xf8, 0x8f ;  /* 0x00000000008f781c */ /* 0x000fe40000f27f70 */
[----:B------:R-:W-:-:S11]  /*0390*/  PLOP3.LUT P0, PT, P2, P0, PT, 0xf8, 0x8f ;  /* 0x00000000008f781c */ /* 0x000fd60001701f70 */
[----:B------:R-:W0:Y:S08]  /*03a0*/  @!P1 LDC.64 R14, c[0x0][0x380] ;  /* 0x0000e000ff0e9b82 */ /* 0x000e300000000a00 */
[----:B------:R-:W1:Y:S01]  /*03b0*/  @!P0 LDC.64 R16, c[0x0][0x380] ;  /* 0x0000e000ff108b82 */ /* 0x000e620000000a00 */
[----:B------:R-:W-:Y:S02]  /*03c0*/  @!P1 IMAD R21, R29, UR6, R26 ;  /* 0x000000061d159c24 */ /* 0x000fe4000f8e021a */
[----:B------:R-:W-:-:S02]  /*03d0*/  @!P0 IMAD R19, R27, UR6, R22 ;  /* 0x000000061b138c24 */ /* 0x000fc4000f8e0216 */
[----:B0-----:R-:W-:-:S04]  /*03e0*/  @!P1 IMAD.WIDE R14, R21, 0x4, R14 ;  /* 0x00000004150e9825 */ /* 0x001fc800078e020e */
[----:B------:R-:W-:Y:S02]  /*03f0*/  IMAD.MOV.U32 R21, RZ, RZ, -0x40800000 ;  /* 0xbf800000ff157424 */ /* 0x000fe400078e00ff */
[----:B-1----:R-:W-:-:S04]  /*0400*/  @!P0 IMAD.WIDE R16, R19, 0x4, R16 ;  /* 0x0000000413108825 */ /* 0x002fc800078e0210 */
[----:B------:R0:W2:Y:S01]  /*0410*/  @!P1 LDG.E R21, desc[UR4][R14.64] ;  /* 0x000000040e159981 */ /* 0x0000a2000c1e1900 */
[----:B------:R-:W-:-:S06]  /*0420*/  IMAD.MOV.U32 R19, RZ, RZ, -0x40800000 ;  /* 0xbf800000ff137424 */ /* 0x000fcc00078e00ff */
[----:B------:R-:W3:Y:S01]  /*0430*/  @!P0 LDG.E R19, desc[UR4][R16.64] ;  /* 0x0000000410138981 */ /* 0x000ee2000c1e1900 */
[----:B0-----:R-:W-:Y:S01]  /*0440*/  VIADD R14, R7, 0xffffffff ;  /* 0xffffffff070e7836 */ /* 0x001fe20000000000 */
[----:B------:R-:W-:Y:S01]  /*0450*/  BSSY.RECONVERGENT B0, `(.L_x_10) ;  /* 0x000003a000007945 */ /* 0x000fe20003800200 */
[----:B------:R-:W-:Y:S02]  /*0460*/  IMAD.MOV.U32 R27, RZ, RZ, R6 ;  /* 0x000000ffff1b7224 */ /* 0x000fe400078e0006 */
[----:B------:R-:W-:Y:S02]  /*0470*/  IMAD.MOV.U32 R22, RZ, RZ, R24 ;  /* 0x000000ffff167224 */ /* 0x000fe400078e0018 */
[----:B------:R-:W-:Y:S01]  /*0480*/  IMAD.MOV.U32 R6, RZ, RZ, R23 ;  /* 0x000000ffff067224 */ /* 0x000fe200078e0017 */
[----:B--2--5:R-:W-:-:S04]  /*0490*/  FSETP.GT.AND P0, PT, R21, R4, PT ;  /* 0x000000041500720b */ /* 0x024fc80003f04000 */
[----:B---3--:R-:W-:-:S04]  /*04a0*/  FSETP.LEU.OR P0, PT, R19, R4, !P0 ;  /* 0x000000041300720b */ /* 0x008fc8000470b400 */
[CC--:B------:R-:W-:Y:S02]  /*04b0*/  FSETP.GT.OR P1, PT, R19.reuse, R4.reuse, !P0 ;  /* 0x000000041300720b */ /* 0x0c0fe40004724400 */
[----:B------:R-:W-:Y:S02]  /*04c0*/  FSETP.GT.OR P3, PT, R19, R21, P0 ;  /* 0x000000151300720b */ /* 0x000fe40000764400 */
[----:B------:R-:W-:-:S05]  /*04d0*/  FSETP.GT.OR P2, PT, R21, R4, !P0 ;  /* 0x000000041500720b */ /* 0x000fca0004744400 */
[----:B------:R-:W-:-:S04]  /*04e0*/  @P0 IMAD.MOV.U32 R18, RZ, RZ, R14 ;  /* 0x000000ffff120224 */ /* 0x000fc800078e000e */
[----:B------:R-:W-:Y:S02]  /*04f0*/  @!P1 IMAD.MOV R18, RZ, RZ, R7 ;  /* 0x000000ffff129224 */ /* 0x000fe400078e0207 */
[----:B------:R-:W-:Y:S02]  /*0500*/  @!P3 VIADD R14, R7, 0x1 ;  /* 0x00000001070eb836 */ /* 0x000fe40000000000 */
[----:B------:R-:W-:Y:S02]  /*0510*/  @P0 VIADD R15, R18, 0x1 ;  /* 0x00000001120f0836 */ /* 0x000fe40000000000 */
[----:B------:R-:W-:Y:S01]  /*0520*/  @!P2 IMAD.MOV R15, RZ, RZ, R18 ;  /* 0x000000ffff0fa224 */ /* 0x000fe200078e0212 */
[----:B------:R-:W-:-:S03]  /*0530*/  @!P0 MOV R7, R14 ;  /* 0x0000000e00078202 */ /* 0x000fc60000000f00 */
[----:B------:R-:W-:-:S05]  /*0540*/  @P0 IMAD.MOV.U32 R7, RZ, RZ, R15 ;  /* 0x000000ffff070224 */ /* 0x000fca00078e000f */
[----:B------:R-:W-:Y:S01]  /*0550*/  ISETP.GT.AND P0, PT, R7, R24, PT ;  /* 0x000000180700720c */ /* 0x000fe20003f04270 */
[----:B------:R-:W-:-:S12]  /*0560*/  IMAD.MOV.U32 R24, RZ, RZ, R7 ;  /* 0x000000ffff187224 */ /* 0x000fd800078e0007 */
[----:B------:R-:W-:Y:S05]  /*0570*/  @P0 BRA `(.L_x_11) ;  /* 0x00000000009c0947 */ /* 0x000fea0003800000 */
[----:B------:R-:W-:Y:S01]  /*0580*/  ISETP.NE.AND P0, PT, R7, R22, PT ;  /* 0x000000160700720c */ /* 0x000fe20003f05270 */
[----:B------:R-:W-:Y:S01]  /*0590*/  IMAD.MOV.U32 R24, RZ, RZ, R22 ;  /* 0x000000ffff187224 */ /* 0x000fe200078e0016 */
[----:B------:R-:W-:-:S11]  /*05a0*/  MOV R6, R27 ;  /* 0x0000001b00067202 */ /* 0x000fd60000000f00 */
[----:B------:R-:W-:Y:S05]  /*05b0*/  @P0 BRA `(.L_x_11) ;  /* 0x00000000008c0947 */ /* 0x000fea0003800000 */
[----:B------:R-:W-:-:S04]  /*05c0*/  IMAD.WIDE R20, R27, 0x4, R12 ;  /* 0x000000041b147825 */ /* 0x000fc800078e020c */
[----:B------:R-:W-:Y:S02]  /*05d0*/  IMAD.WIDE R14, R27, 0x4, R10 ;  /* 0x000000041b0e7825 */ /* 0x000fe400078e020a */
[----:B------:R-:W2:Y:S02]  /*05e0*/  LDG.E R20, desc[UR4][R20.64] ;  /* 0x0000000414147981 */ /* 0x000ea4000c1e1900 */
[C---:B------:R-:W-:Y:S02]  /*05f0*/  IMAD.WIDE R16, R23.reuse, 0x4, R12 ;  /* 0x0000000417107825 */ /* 0x040fe400078e020c */
[----:B------:R-:W3:Y:S02]  /*0600*/  LDG.E R15, desc[UR4][R14.64] ;  /* 0x000000040e0f7981 */ /* 0x000ee4000c1e1900 */
[----:B------:R-:W-:Y:S02]  /*0610*/  IMAD.WIDE R18, R23, 0x4, R10 ;  /* 0x0000000417127825 */ /* 0x000fe400078e020a */
[----:B------:R-:W4:Y:S04]  /*0620*/  LDG.E R16, desc[UR4][R16.64] ;  /* 0x0000000410107981 */ /* 0x000f28000c1e1900 */
[----:B------:R-:W5:Y:S01]  /*0630*/  LDG.E R19, desc[UR4][R18.64] ;  /* 0x0000000412137981 */ /* 0x000f62000c1e1900 */
[----:B--2---:R-:W-:-:S02]  /*0640*/  IMAD.IADD R6, R3, 0x1, R20 ;  /* 0x0000000103067824 */ /* 0x004fc400078e0214 */
[----:B---3--:R-:W-:-:S03]  /*0650*/  IMAD.IADD R29, R0, 0x1, R15 ;  /* 0x00000001001d7824 */ /* 0x008fc600078e020f */
[----:B------:R-:W-:Y:S01]  /*0660*/  ISETP.GE.AND P1, PT, R6, UR6, PT ;  /* 0x0000000606007c0c */ /* 0x000fe2000bf26270 */
[----:B----4-:R-:W-:Y:S01]  /*0670*/  IMAD.IADD R24, R3, 0x1, R16 ;  /* 0x0000000103187824 */ /* 0x010fe200078e0210 */
[----:B------:R-:W-:Y:S01]  /*0680*/  ISETP.GE.AND P2, PT, R29, UR7, PT ;  /* 0x000000071d007c0c */ /* 0x000fe2000bf46270 */
[----:B-----5:R-:W-:-:S03]  /*0690*/  IMAD.IADD R26, R0, 0x1, R19 ;  /* 0x00000001001a7824 */ /* 0x020fc600078e0213 */
[----:B------:R-:W-:Y:S02]  /*06a0*/  ISETP.GE.AND P3, PT, R24, UR6, PT ;  /* 0x0000000618007c0c */ /* 0x000fe4000bf66270 */
[----:B------:R-:W-:Y:S02]  /*06b0*/  ISETP.LT.OR P1, PT, R6, RZ, P1 ;  /* 0x000000ff0600720c */ /* 0x000fe40000f21670 */
[----:B------:R-:W-:Y:S02]  /*06c0*/  ISETP.GE.AND P0, PT, R26, UR7, PT ;  /* 0x000000071a007c0c */ /* 0x000fe4000bf06270 */
[----:B------:R-:W-:Y:S02]  /*06d0*/  ISETP.LT.OR P2, PT, R29, RZ, P2 ;  /* 0x000000ff1d00720c */ /* 0x000fe40001741670 */
[----:B------:R-:W-:Y:S02]  /*06e0*/  ISETP.LT.OR P3, PT, R24, RZ, P3 ;  /* 0x000000ff1800720c */ /* 0x000fe40001f61670 */
[----:B------:R-:W-:-:S02]  /*06f0*/  ISETP.LT.OR P0, PT, R26, RZ, P0 ;  /* 0x000000ff1a00720c */ /* 0x000fc40000701670 */
[----:B------:R-:W-:Y:S02]  /*0700*/  PLOP3.LUT P1, PT, P1, P2, PT, 0xf8, 0x8f ;  /* 0x00000000008f781c */ /* 0x000fe40000f25f70 */
[----:B------:R-:W-:-:S11]  /*0710*/  PLOP3.LUT P0, PT, P3, P0, PT, 0xf8, 0x8f ;  /* 0x00000000008f781c */ /* 0x000fd60001f01f70 */
[----:B------:R-:W0:Y:S08]  /*0720*/  @!P1 LDC.64 R14, c[0x0][0x380] ;  /* 0x0000e000ff0e9b82 */ /* 0x000e300000000a00 */
[----:B------:R-:W1:Y:S01]  /*0730*/  @!P0 LDC.64 R16, c[0x0][0x380] ;  /* 0x0000e000ff108b82 */ /* 0x000e620000000a00 */
[----:B------:R-:W-:Y:S02]  /*0740*/  @!P1 IMAD R19, R29, UR6, R6 ;  /* 0x000000061d139c24 */ /* 0x000fe4000f8e0206 */
[----:B------:R-:W-:-:S02]  /*0750*/  @!P0 IMAD R21, R26, UR6, R24 ;  /* 0x000000061a158c24 */ /* 0x000fc4000f8e0218 */
[----:B------:R-:W-:Y:S02]  /*0760*/  IMAD.MOV.U32 R6, RZ, RZ, RZ ;  /* 0x000000ffff067224 */ /* 0x000fe400078e00ff */
[----:B0-----:R-:W-:-:S04]  /*0770*/  @!P1 IMAD.WIDE R14, R19, 0x4, R14 ;  /* 0x00000004130e9825 */ /* 0x001fc800078e020e */
[----:B------:R-:W-:Y:S01]  /*0780*/  IMAD.MOV.U32 R19, RZ, RZ, RZ ;  /* 0x000000ffff137224 */ /* 0x000fe200078e00ff */
[----:B------:R-:W2:Y:S01]  /*0790*/  @!P1 LDG.E R6, desc[UR4][R14.64] ;  /* 0x000000040e069981 */ /* 0x000ea2000c1e1900 */
[----:B-1----:R-:W-:-:S05]  /*07a0*/  @!P0 IMAD.WIDE R16, R21, 0x4, R16 ;  /* 0x0000000415108825 */ /* 0x002fca00078e0210 */
[----:B------:R-:W2:Y:S01]  /*07b0*/  @!P0 LDG.E R19, desc[UR4][R16.64] ;  /* 0x0000000410138981 */ /* 0x000ea2000c1e1900 */
[----:B------:R-:W-:Y:S01]  /*07c0*/  IMAD.MOV.U32 R24, RZ, RZ, R22 ;  /* 0x000000ffff187224 */ /* 0x000fe200078e0016 */
[----:B--2---:R-:W-:-:S04]  /*07d0*/  FSETP.GEU.AND P0, PT, R6, R19, PT ;  /* 0x000000130600720b */ /* 0x004fc80003f0e000 */
[----:B------:R-:W-:-:S09]  /*07e0*/  SEL R6, R23, R27, !P0 ;  /* 0x0000001b17067207 */ /* 0x000fd20004000000 */
.L_x_11:
[----:B------:R-:W-:Y:S05]  /*07f0*/  BSYNC.RECONVERGENT B0 ;  /* 0x0000000000007941 */ /* 0x000fea0003800200 */
.L_x_10:
[----:B------:R-:W0:Y:S01]  /*0800*/  LDC R16, c[0x0][0x3b0] ;  /* 0x0000ec00ff107b82 */ /* 0x000e220000000800 */
[----:B------:R-:W-:Y:S02]  /*0810*/  VIADD R8, R8, 0x1 ;  /* 0x0000000108087836 */ /* 0x000fe40000000000 */
[----:B------:R-:W-:Y:S02]  /*0820*/  VIADD R25, R25, 0x1 ;  /* 0x0000000119197836 */ /* 0x000fe40000000000 */
[----:B------:R-:W-:Y:S01]  /*0830*/  VIADD R9, R9, 0x1 ;  /* 0x0000000109097836 */ /* 0x000fe20000000000 */
[----:B------:R-:W-:Y:S02]  /*0840*/  IABS R22, R8 ;  /* 0x0000000800167213 */ /* 0x000fe40000000000 */
[----:B------:R-:W-:Y:S02]  /*0850*/  IABS R20, R25 ;  /* 0x0000001900147213 */ /* 0x000fe40000000000 */
[----:B0-----:R-:W-:-:S04]  /*0860*/  IABS R17, R16 ;  /* 0x0000001000117213 */ /* 0x001fc80000000000 */
[----:B------:R-:W0:Y:S08]  /*0870*/  I2F.RP R19, R17 ;  /* 0x0000001100137306 */ /* 0x000e300000209400 */
[----:B0-----:R-:W0:Y:S02]  /*0880*/  MUFU.RCP R19, R19 ;  /* 0x0000001300137308 */ /* 0x001e240000001000 */
[----:B0-----:R-:W-:-:S06]  /*0890*/  IADD3 R14, PT, PT, R19, 0xffffffe, RZ ;  /* 0x0ffffffe130e7810 */ /* 0x001fcc0007ffe0ff */
[----:B------:R0:W1:Y:S02]  /*08a0*/  F2I.FTZ.U32.TRUNC.NTZ R15, R14 ;  /* 0x0000000e000f7305 */ /* 0x000064000021f000 */
[----:B0-----:R-:W-:Y:S02]  /*08b0*/  IMAD.MOV.U32 R14, RZ, RZ, RZ ;  /* 0x000000ffff0e7224 */ /* 0x001fe400078e00ff */
[----:B-1----:R-:W-:-:S04]  /*08c0*/  IMAD.MOV R18, RZ, RZ, -R15 ;  /* 0x000000ffff127224 */ /* 0x002fc800078e0a0f */
[----:B------:R-:W-:Y:S02]  /*08d0*/  IMAD R21, R18, R17, RZ ;  /* 0x0000001112157224 */ /* 0x000fe400078e02ff */
[----:B------:R-:W-:Y:S01]  /*08e0*/  VIADD R18, R23, 0x1 ;  /* 0x0000000117127836 */ /* 0x000fe20000000000 */
[----:B------:R-:W-:Y:S01]  /*08f0*/  LOP3.LUT R23, RZ, R16, RZ, 0x33, !PT ;  /* 0x00000010ff177212 */ /* 0x000fe200078e33ff */
[----:B------:R-:W-:-:S03]  /*0900*/  IMAD.HI.U32 R15, R15, R21, R14 ;  /* 0x000000150f0f7227 */ /* 0x000fc600078e000e */
[----:B------:R-:W-:-:S03]  /*0910*/  IABS R14, R18 ;  /* 0x00000012000e7213 */ /* 0x000fc60000000000 */
[----:B------:R-:W-:-:S04]  /*0920*/  IMAD.HI.U32 R21, R15, R22, RZ ;  /* 0x000000160f157227 */ /* 0x000fc800078e00ff */
[----:B------:R-:W-:-:S04]  /*0930*/  IMAD.HI.U32 R19, R15, R20, RZ ;  /* 0x000000140f137227 */ /* 0x000fc800078e00ff */
[----:B------:R-:W-:Y:S02]  /*0940*/  IMAD.MOV R21, RZ, RZ, -R21 ;  /* 0x000000ffff157224 */ /* 0x000fe400078e0a15 */
[----:B------:R-:W-:-:S04]  /*0950*/  IMAD.HI.U32 R15, R15, R14, RZ ;  /* 0x0000000e0f0f7227 */ /* 0x000fc800078e00ff */
[----:B------:R-:W-:Y:S01]  /*0960*/  IMAD R22, R17, R21, R22 ;  /* 0x0000001511167224 */ /* 0x000fe200078e0216 */
[----:B------:R-:W-:Y:S01]  /*0970*/  IADD3 R15, PT, PT, -R15, RZ, RZ ;  /* 0x000000ff0f0f7210 */ /* 0x000fe20007ffe1ff */
[----:B------:R-:W-:-:S03]  /*0980*/  IMAD.MOV R19, RZ, RZ, -R19 ;  /* 0x000000ffff137224 */ /* 0x000fc600078e0a13 */
[C---:B------:R-:W-:Y:S01]  /*0990*/  ISETP.GT.U32.AND P1, PT, R17.reuse, R22, PT ;  /* 0x000000161100720c */ /* 0x040fe20003f24070 */
[C---:B------:R-:W-:Y:S02]  /*09a0*/  IMAD R20, R17.reuse, R19, R20 ;  /* 0x0000001311147224 */ /* 0x040fe400078e0214 */
[----:B------:R-:W-:-:S03]  /*09b0*/  IMAD R14, R17, R15, R14 ;  /* 0x0000000f110e7224 */ /* 0x000fc600078e020e */
[C---:B------:R-:W-:Y:S02]  /*09c0*/  ISETP.GT.U32.AND P0, PT, R17.reuse, R20, PT ;  /* 0x000000141100720c */ /* 0x040fe40003f04070 */
[----:B------:R-:W-:-:S05]  /*09d0*/  ISETP.GT.U32.AND P2, PT, R17, R14, PT ;  /* 0x0000000e1100720c */ /* 0x000fca0003f44070 */
[----:B------:R-:W-:Y:S01]  /*09e0*/  @!P1 IMAD.IADD R22, R22, 0x1, -R17 ;  /* 0x0000000116169824 */ /* 0x000fe200078e0a11 */
[----:B------:R-:W-:-:S04]  /*09f0*/  ISETP.GE.AND P1, PT, R8, RZ, PT ;  /* 0x000000ff0800720c */ /* 0x000fc80003f26270 */
[----:B------:R-:W-:Y:S01]  /*0a00*/  ISETP.GT.U32.AND P4, PT, R17, R22, PT ;  /* 0x000000161100720c */ /* 0x000fe20003f84070 */
[--C-:B------:R-:W-:Y:S01]  /*0a10*/  @!P0 IMAD.IADD R20, R20, 0x1, -R17.reuse ;  /* 0x0000000114148824 */ /* 0x100fe200078e0a11 */
[----:B------:R-:W-:Y:S01]  /*0a20*/  ISETP.GE.AND P0, PT, R25, RZ, PT ;  /* 0x000000ff1900720c */ /* 0x000fe20003f06270 */
[----:B------:R-:W-:Y:S01]  /*0a30*/  @!P2 IMAD.IADD R14, R14, 0x1, -R17 ;  /* 0x000000010e0ea824 */ /* 0x000fe200078e0a11 */
[----:B------:R-:W-:Y:S02]  /*0a40*/  ISETP.GE.AND P2, PT, R18, RZ, PT ;  /* 0x000000ff1200720c */ /* 0x000fe40003f46270 */
[C---:B------:R-:W-:Y:S02]  /*0a50*/  ISETP.GT.U32.AND P3, PT, R17.reuse, R20, PT ;  /* 0x000000141100720c */ /* 0x040fe40003f64070 */
[----:B------:R-:W-:-:S05]  /*0a60*/  ISETP.GT.U32.AND P5, PT, R17, R14, PT ;  /* 0x0000000e1100720c */ /* 0x000fca0003fa4070 */
[----:B------:R-:W-:Y:S01]  /*0a70*/  @!P4 IMAD.IADD R22, R22, 0x1, -R17 ;  /* 0x000000011616c824 */ /* 0x000fe200078e0a11 */
[----:B------:R-:W-:-:S03]  /*0a80*/  ISETP.NE.AND P4, PT, R9, RZ, PT ;  /* 0x000000ff0900720c */ /* 0x000fc60003f85270 */
[----:B------:R-:W-:Y:S02]  /*0a90*/  @!P1 IMAD.MOV R22, RZ, RZ, -R22 ;  /* 0x000000ffff169224 */ /* 0x000fe400078e0a16 */
[--C-:B------:R-:W-:Y:S01]  /*0aa0*/  @!P3 IMAD.IADD R20, R20, 0x1, -R17.reuse ;  /* 0x000000011414b824 */ /* 0x100fe200078e0a11 */
[----:B------:R-:W-:Y:S01]  /*0ab0*/  ISETP.NE.AND P3, PT, R16, RZ, PT ;  /* 0x000000ff1000720c */ /* 0x000fe20003f65270 */
[----:B------:R-:W-:-:S03]  /*0ac0*/  @!P5 IMAD.IADD R14, R14, 0x1, -R17 ;  /* 0x000000010e0ed824 */ /* 0x000fc600078e0a11 */
[----:B------:R-:W-:Y:S01]  /*0ad0*/  @!P0 IADD3 R20, PT, PT, -R20, RZ, RZ ;  /* 0x000000ff14148210 */ /* 0x000fe20007ffe1ff */
[----:B------:R-:W-:Y:S01]  /*0ae0*/  @!P2 IMAD.MOV R14, RZ, RZ, -R14 ;  /* 0x000000ffff0ea224 */ /* 0x000fe200078e0a0e */
[C---:B------:R-:W-:Y:S02]  /*0af0*/  SEL R8, R23.reuse, R22, !P3 ;  /* 0x0000001617087207 */ /* 0x040fe40005800000 */
[C---:B------:R-:W-:Y:S02]  /*0b00*/  SEL R25, R23.reuse, R20, !P3 ;  /* 0x0000001417197207 */ /* 0x040fe40005800000 */
[----:B------:R-:W-:Y:S01]  /*0b10*/  SEL R23, R23, R14, !P3 ;  /* 0x0000000e17177207 */ /* 0x000fe20005800000 */
[----:B------:R-:W-:Y:S06]  /*0b20*/  @P4 BRA `(.L_x_12) ;  /* 0xfffffff400c44947 */ /* 0x000fec000383ffff */
.L_x_9:
[----:B------:R-:W-:Y:S01]  /*0b30*/  ISETP.GE.AND P0, PT, R16, 0x1, PT ;  /* 0x000000011000780c */ /* 0x000fe20003f06270 */
[----:B------:R-:W-:Y:S01]  /*0b40*/  IMAD.MOV.U32 R7, RZ, RZ, RZ ;  /* 0x000000ffff077224 */ /* 0x000fe200078e00ff */
[----:B------:R-:W-:Y:S01]  /*0b50*/  CS2R R8, SRZ ;  /* 0x0000000000087805 */ /* 0x000fe2000001ff00 */
[----:B------:R-:W-:-:S10]  /*0b60*/  IMAD.MOV.U32 R22, RZ, RZ, RZ ;  /* 0x000000ffff167224 */ /* 0x000fd400078e00ff */
[----:B------:R-:W-:Y:S05]  /*0b70*/  @!P0 BRA `(.L_x_13) ;  /* 0x00000008009c8947 */ /* 0x000fea0003800000 */
[C---:B------:R-:W-:Y:S02]  /*0b80*/  ISETP.GE.U32.AND P0, PT, R16.reuse, 0x4, PT ;  /* 0x000000041000780c */ /* 0x040fe40003f06070 */
[----:B------:R-:W-:Y:S02]  /*0b90*/  CS2R R8, SRZ ;  /* 0x0000000000087805 */ /* 0x000fe4000001ff00 */
[----:B------:R-:W-:Y:S01]  /*0ba0*/  SHF.R.U32.HI R23, RZ, 0x2, R16 ;  /* 0x00000002ff177819 */ /* 0x000fe20000011610 */
[----:B------:R-:W-:Y:S01]  /*0bb0*/  IMAD.MOV.U32 R25, RZ, RZ, RZ ;  /* 0x000000ffff197224 */ /* 0x000fe200078e00ff */
[----:B------:R-:W-:Y:S01]  /*0bc0*/  LOP3.LUT R24, R16, 0x3, RZ, 0xc0, !PT ;  /* 0x0000000310187812 */ /* 0x000fe200078ec0ff */
[----:B------:R-:W-:Y:S02]  /*0bd0*/  IMAD.MOV.U32 R22, RZ, RZ, RZ ;  /* 0x000000ffff167224 */ /* 0x000fe400078e00ff */
[----:B------:R-:W-:-:S04]  /*0be0*/  IMAD.MOV.U32 R7, RZ, RZ, RZ ;  /* 0x000000ffff077224 */ /* 0x000fc800078e00ff */
[----:B------:R-:W-:Y:S05]  /*0bf0*/  @!P0 BRA `(.L_x_14) ;  /* 0x0000000400c08947 */ /* 0x000fea0003800000 */
[----:B------:R-:W0:Y:S01]  /*0c00*/  LDC.64 R10, c[0x0][0x380] ;  /* 0x0000e000ff0a7b82 */ /* 0x000e220000000a00 */
[----:B------:R-:W-:Y:S01]  /*0c10*/  HFMA2 R9, -RZ, RZ, 0, 0 ;  /* 0x00000000ff097431 */ /* 0x000fe200000001ff */
[----:B------:R-:W-:Y:S01]  /*0c20*/  LOP3.LUT R25, R16, 0x7ffffffc, RZ, 0xc0, !PT ;  /* 0x7ffffffc10197812 */ /* 0x000fe200078ec0ff */
[----:B------:R-:W-:Y:S01]  /*0c30*/  IMAD.MOV.U32 R27, RZ, RZ, RZ ;  /* 0x000000ffff1b7224 */ /* 0x000fe200078e00ff */
[----:B------:R-:W1:Y:S01]  /*0c40*/  LDCU UR8, c[0x0][0x3b0] ;  /* 0x00007600ff0877ac */ /* 0x000e620008000800 */
[----:B------:R-:W-:Y:S02]  /*0c50*/  IMAD.MOV.U32 R22, RZ, RZ, RZ ;  /* 0x000000ffff167224 */ /* 0x000fe400078e00ff */
[----:B------:R-:W-:Y:S01]  /*0c60*/  IMAD.MOV.U32 R7, RZ, RZ, RZ ;  /* 0x000000ffff077224 */ /* 0x000fe200078e00ff */
[----:B------:R-:W2:Y:S01]  /*0c70*/  LDC.64 R12, c[0x0][0x398] ;  /* 0x0000e600ff0c7b82 */ /* 0x000ea20000000a00 */
[----:B------:R-:W3:Y:S01]  /*0c80*/  LDCU UR6, c[0x0][0x3b4] ;  /* 0x00007680ff0677ac */ /* 0x000ee20008000800 */
[----:B------:R-:W4:Y:S06]  /*0c90*/  LDCU UR7, c[0x0][0x3b8] ;  /* 0x00007700ff0777ac */ /* 0x000f2c0008000800 */
[----:B------:R-:W0:Y:S02]  /*0ca0*/  LDC.64 R14, c[0x0][0x3a0] ;  /* 0x0000e800ff0e7b82 */ /* 0x000e240000000a00 */
.L_x_23:
[----:B--2---:R-:W-:-:S04]  /*0cb0*/  IMAD.WIDE.U32 R16, R27, 0x4, R12 ;  /* 0x000000041b107825 */ /* 0x004fc800078e000c */
[----:B0-----:R-:W-:Y:S01]  /*0cc0*/  IMAD.WIDE.U32 R18, R27, 0x4, R14 ;  /* 0x000000041b127825 */ /* 0x001fe200078e000e */
[----:B------:R-:W2:Y:S04]  /*0cd0*/  LDG.E R20, desc[UR4][R16.64] ;  /* 0x0000000410147981 */ /* 0x000ea8000c1e1900 */
[----:B------:R-:W3:Y:S01]  /*0ce0*/  LDG.E R21, desc[UR4][R18.64] ;  /* 0x0000000412157981 */ /* 0x000ee2000c1e1900 */
[----:B------:R-:W-:Y:S01]  /*0cf0*/  BSSY.RECONVERGENT B0, `(.L_x_15) ;  /* 0x0000015000007945 */ /* 0x000fe20003800200 */
[----:B--2---:R-:W-:Y:S02]  /*0d00*/  IMAD.IADD R20, R3, 0x1, R20 ;  /* 0x0000000103147824 */ /* 0x004fe400078e0214 */
[----:B---3--:R-:W-:-:S03]  /*0d10*/  IMAD.IADD R21, R0, 0x1, R21 ;  /* 0x0000000100157824 */ /* 0x008fc600078e0215 */
[C---:B------:R-:W-:Y:S02]  /*0d20*/  ISETP.GE.AND P0, PT, R20.reuse, UR6, PT ;  /* 0x0000000614007c0c */ /* 0x040fe4000bf06270 */
[C---:B----4-:R-:W-:Y:S02]  /*0d30*/  ISETP.GE.AND P1, PT, R21.reuse, UR7, PT ;  /* 0x0000000715007c0c */ /* 0x050fe4000bf26270 */
[----:B------:R-:W-:Y:S02]  /*0d40*/  ISETP.LT.OR P0, PT, R20, RZ, P0 ;  /* 0x000000ff1400720c */ /* 0x000fe40000701670 */
[----:B------:R-:W-:-:S04]  /*0d50*/  ISETP.LT.OR P1, PT, R21, RZ, P1 ;  /* 0x000000ff1500720c */ /* 0x000fc80000f21670 */
[----:B------:R-:W-:-:S13]  /*0d60*/  PLOP3.LUT P0, PT, P0, P1, PT, 0xf8, 0x8f ;  /* 0x00000000008f781c */ /* 0x000fda0000703f70 */
[----:B------:R-:W-:Y:S05]  /*0d70*/  @P0 BRA `(.L_x_16) ;  /* 0x0000000000300947 */ /* 0x000fea0003800000 */
[----:B------:R-:W-:Y:S02]  /*0d80*/  IMAD R21, R21, UR6, R20 ;  /* 0x0000000615157c24 */ /* 0x000fe4000f8e0214 */
[----:B------:R-:W-:-:S05]  /*0d90*/  IMAD.IADD R20, R27, 0x1, -R6 ;  /* 0x000000011b147824 */ /* 0x000fca00078e0a06 */
[----:B------:R-:W-:-:S04]  /*0da0*/  IABS R20, R20 ;  /* 0x0000001400147213 */ /* 0x000fc80000000000 */
[----:B------:R-:W-:-:S13]  /*0db0*/  ISETP.GT.AND P0, PT, R20, R5, PT ;  /* 0x000000051400720c */ /* 0x000fda0003f04270 */
[----:B-1----:R-:W-:-:S04]  /*0dc0*/  @P0 IADD3 R20, PT, PT, -R20, UR8, RZ ;  /* 0x0000000814140c10 */ /* 0x002fc8000fffe1ff */
[----:B------:R-:W-:Y:S01]  /*0dd0*/  ISETP.GT.AND P0, PT, R20, R23, PT ;  /* 0x000000171400720c */ /* 0x000fe20003f04270 */
[----:B------:R-:W-:-:S06]  /*0de0*/  IMAD.WIDE R20, R21, 0x4, R10 ;  /* 0x0000000415147825 */ /* 0x000fcc00078e020a */
[----:B------:R-:W2:Y:S06]  /*0df0*/  LDG.E R20, desc[UR4][R20.64] ;  /* 0x0000000414147981 */ /* 0x000eac000c1e1900 */
[----:B------:R-:W-:Y:S01]  /*0e00*/  @P0 VIADD R7, R7, 0x1 ;  /* 0x0000000107070836 */ /* 0x000fe20000000000 */
[----:B------:R-:W-:Y:S01]  /*0e10*/  @!P0 IADD3 R22, PT, PT, R22, 0x1, RZ ;  /* 0x0000000116168810 */ /* 0x000fe20007ffe0ff */
[--C-:B--2---:R-:W-:Y:S01]  /*0e20*/  @P0 FADD R8, R8, R20.reuse ;  /* 0x0000001408080221 */ /* 0x104fe20000000000 */
[----:B------:R-:W-:-:S07]  /*0e30*/  @!P0 FADD R9, R9, R20 ;  /* 0x0000001409098221 */ /* 0x000fce0000000000 */
.L_x_16:
[----:B-1----:R-:W-:Y:S05]  /*0e40*/  BSYNC.RECONVERGENT B0 ;  /* 0x0000000000007941 */ /* 0x002fea0003800200 */
.L_x_15:
[----:B------:R-:W2:Y:S04]  /*0e50*/  LDG.E R20, desc[UR4][R16.64+0x4] ;  /* 0x0000040410147981 */ /* 0x000ea8000c1e1900 */
[----:B------:R-:W3:Y:S01]  /*0e60*/  LDG.E R21, desc[UR4][R18.64+0x4] ;  /* 0x0000040412157981 */ /* 0x000ee2000c1e1900 */
[----:B------:R-:W-:Y:S01]  /*0e70*/  BSSY.RECONVERGENT B0, `(.L_x_17) ;  /* 0x0000015000007945 */ /* 0x000fe20003800200 */
[----:B--2---:R-:W-:Y:S02]  /*0e80*/  IMAD.IADD R20, R3, 0x1, R20 ;  /* 0x0000000103147824 */ /* 0x004fe400078e0214 */
[----:B---3--:R-:W-:-:S03]  /*0e90*/  IMAD.IADD R21, R0, 0x1, R21 ;  /* 0x0000000100157824 */ /* 0x008fc600078e0215 */
[C---:B------:R-:W-:Y:S02]  /*0ea0*/  ISETP.GE.AND P0, PT, R20.reuse, UR6, PT ;  /* 0x0000000614007c0c */ /* 0x040fe4000bf06270 */
[C---:B------:R-:W-:Y:S02]  /*0eb0*/  ISETP.GE.AND P1, PT, R21.reuse, UR7, PT ;  /* 0x0000000715007c0c */ /* 0x040fe4000bf26270 */
[----:B------:R-:W-:Y:S02]  /*0ec0*/  ISETP.LT.OR P0, PT, R20, RZ, P0 ;  /* 0x000000ff1400720c */ /* 0x000fe40000701670 */
[----:B------:R-:W-:-:S04]  /*0ed0*/  ISETP.LT.OR P1, PT, R21, RZ, P1 ;  /* 0x000000ff1500720c */ /* 0x000fc80000f21670 */
[----:B------:R-:W-:-:S13]  /*0ee0*/  PLOP3.LUT P0, PT, P0, P1, PT, 0xf8, 0x8f ;  /* 0x00000000008f781c */ /* 0x000fda0000703f70 */
[----:B------:R-:W-:Y:S05]  /*0ef0*/  @P0 BRA `(.L_x_18) ;  /* 0x0000000000300947 */ /* 0x000fea0003800000 */
[----:B------:R-:W-:Y:S01]  /*0f00*/  IMAD R21, R21, UR6, R20 ;  /* 0x0000000615157c24 */ /* 0x000fe2000f8e0214 */
[----:B------:R-:W-:-:S04]  /*0f10*/  IADD3 R20, PT, PT, R27, 0x1, -R6 ;  /* 0x000000011b147810 */ /* 0x000fc80007ffe806 */
[----:B------:R-:W-:-:S04]  /*0f20*/  IABS R20, R20 ;  /* 0x0000001400147213 */ /* 0x000fc80000000000 */
[----:B------:R-:W-:-:S13]  /*0f30*/  ISETP.GT.AND P0, PT, R20, R5, PT ;  /* 0x000000051400720c */ /* 0x000fda0003f04270 */
[----:B------:R-:W-:-:S04]  /*0f40*/  @P0 IADD3 R20, PT, PT, -R20, UR8, RZ ;  /* 0x0000000814140c10 */ /* 0x000fc8000fffe1ff */
[----:B------:R-:W-:Y:S01]  /*0f50*/  ISETP.GT.AND P0, PT, R20, R23, PT ;  /* 0x000000171400720c */ /* 0x000fe20003f04270 */
[----:B------:R-:W-:-:S06]  /*0f60*/  IMAD.WIDE R20, R21, 0x4, R10 ;  /* 0x0000000415147825 */ /* 0x000fcc00078e020a */
[----:B------:R-:W2:Y:S06]  /*0f70*/  LDG.E R20, desc[UR4][R20.64] ;  /* 0x0000000414147981 */ /* 0x000eac000c1e1900 */
[----:B------:R-:W-:Y:S02]  /*0f80*/  @!P0 VIADD R22, R22, 0x1 ;  /* 0x0000000116168836 */ /* 0x000fe40000000000 */
[----:B------:R-:W-:Y:S02]  /*0f90*/  @P0 VIADD R7, R7, 0x1 ;  /* 0x0000000107070836 */ /* 0x000fe40000000000 */
[--C-:B--2---:R-:W-:Y:S01]  /*0fa0*/  @!P0 FADD R9, R9, R20.reuse ;  /* 0x0000001409098221 */ /* 0x104fe20000000000 */
[----:B------:R-:W-:-:S07]  /*0fb0*/  @P0 FADD R8, R8, R20 ;  /* 0x0000001408080221 */ /* 0x000fce0000000000 */
.L_x_18:
[----:B------:R-:W-:Y:S05]  /*0fc0*/  BSYNC.RECONVERGENT B0 ;  /* 0x0000000000007941 */ /* 0x000fea0003800200 */
.L_x_17:
[----:B------:R-:W2:Y:S04]  /*0fd0*/  LDG.E R20, desc[UR4][R16.64+0x8] ;  /* 0x0000080410147981 */ /* 0x000ea8000c1e1900 */
[----:B------:R-:W3:Y:S04]  /*0fe0*/  LDG.E R21, desc[UR4][R18.64+0x8] ;  /* 0x0000080412157981 */ /* 0x000ee8000c1e1900 */
[----:B------:R3:W4:Y:S04]  /*0ff0*/  LDG.E R26, desc[UR4][R16.64+0xc] ;  /* 0x00000c04101a7981 */ /* 0x000728000c1e1900 */
[----:B------:R-:W4:Y:S01]  /*1000*/  LDG.E R29, desc[UR4][R18.64+0xc] ;  /* 0x00000c04121d7981 */ /* 0x000f22000c1e1900 */
[----:B------:R-:W-:Y:S01]  /*1010*/  BSSY.RECONVERGENT B0, `(.L_x_19) ;  /* 0x000001c000007945 */ /* 0x000fe20003800200 */
[----:B--2---:R-:W-:-:S02]  /*1020*/  IMAD.IADD R28, R3, 0x1, R20 ;  /* 0x00000001031c7824 */ /* 0x004fc400078e0214 */
[----:B---3--:R-:W-:-:S03]  /*1030*/  IMAD.IADD R17, R0, 0x1, R21 ;  /* 0x0000000100117824 */ /* 0x008fc600078e0215 */
[C---:B------:R-:W-:Y:S02]  /*1040*/  ISETP.GE.AND P1, PT, R28.reuse, UR6, PT ;  /* 0x000000061c007c0c */ /* 0x040fe4000bf26270 */
[C---:B------:R-:W-:Y:S02]  /*1050*/  ISETP.GE.AND P2, PT, R17.reuse, UR7, PT ;  /* 0x0000000711007c0c */ /* 0x040fe4000bf46270 */
[----:B------:R-:W-:Y:S02]  /*1060*/  ISETP.LT.OR P1, PT, R28, RZ, P1 ;  /* 0x000000ff1c00720c */ /* 0x000fe40000f21670 */
[----:B------:R-:W-:Y:S01]  /*1070*/  ISETP.LT.OR P2, PT, R17, RZ, P2 ;  /* 0x000000ff1100720c */ /* 0x000fe20001741670 */
[----:B----4-:R-:W-:-:S03]  /*1080*/  IMAD.IADD R20, R3, 0x1, R26 ;  /* 0x0000000103147824 */ /* 0x010fc600078e021a */
[----:B------:R-:W-:Y:S02]  /*1090*/  PLOP3.LUT P1, PT, P1, P2, PT, 0xf8, 0x8f ;  /* 0x00000000008f781c */ /* 0x000fe40000f25f70 */
[----:B------:R-:W-:Y:S02]  /*10a0*/  IADD3 R21, PT, PT, R0, R29, RZ ;  /* 0x0000001d00157210 */ /* 0x000fe40007ffe0ff */
[C---:B------:R-:W-:Y:S02]  /*10b0*/  ISETP.GE.AND P3, PT, R20.reuse, UR6, PT ;  /* 0x0000000614007c0c */ /* 0x040fe4000bf66270 */
[C---:B------:R-:W-:Y:S02]  /*10c0*/  ISETP.GE.AND P0, PT, R21.reuse, UR7, PT ;  /* 0x0000000715007c0c */ /* 0x040fe4000bf06270 */
[----:B------:R-:W-:Y:S02]  /*10d0*/  ISETP.LT.OR P3, PT, R20, RZ, P3 ;  /* 0x000000ff1400720c */ /* 0x000fe40001f61670 */
[----:B------:R-:W-:-:S04]  /*10e0*/  ISETP.LT.OR P0, PT, R21, RZ, P0 ;  /* 0x000000ff1500720c */ /* 0x000fc80000701670 */
[----:B------:R-:W-:Y:S01]  /*10f0*/  PLOP3.LUT P0, PT, P3, P0, PT, 0xf8, 0x8f ;  /* 0x00000000008f781c */ /* 0x000fe20001f01f70 */
[----:B------:R-:W-:-:S12]  /*1100*/  @P1 BRA `(.L_x_20) ;  /* 0x0000000000301947 */ /* 0x000fd80003800000 */
[----:B------:R-:W-:-:S04]  /*1110*/  IMAD R17, R17, UR6, R28 ;  /* 0x0000000611117c24 */ /* 0x000fc8000f8e021c */
[----:B------:R-:W-:-:S06]  /*1120*/  IMAD.WIDE R16, R17, 0x4, R10 ;  /* 0x0000000411107825 */ /* 0x000fcc00078e020a */
[----:B------:R-:W2:Y:S01]  /*1130*/  LDG.E R16, desc[UR4][R16.64] ;  /* 0x0000000410107981 */ /* 0x000ea2000c1e1900 */
[----:B------:R-:W-:-:S04]  /*1140*/  IADD3 R18, PT, PT, R27, 0x2, -R6 ;  /* 0x000000021b127810 */ /* 0x000fc80007ffe806 */
[----:B------:R-:W-:-:S04]  /*1150*/  IABS R18, R18 ;  /* 0x0000001200127213 */ /* 0x000fc80000000000 */
[----:B------:R-:W-:-:S13]  /*1160*/  ISETP.GT.AND P1, PT, R18, R5, PT ;  /* 0x000000051200720c */ /* 0x000fda0003f24270 */
[----:B------:R-:W-:-:S04]  /*1170*/  @P1 IADD3 R18, PT, PT, -R18, UR8, RZ ;  /* 0x0000000812121c10 */ /* 0x000fc8000fffe1ff */
[----:B------:R-:W-:-:S13]  /*1180*/  ISETP.GT.AND P1, PT, R18, R23, PT ;  /* 0x000000171200720c */ /* 0x000fda0003f24270 */
[----:B------:R-:W-:Y:S02]  /*1190*/  @!P1 VIADD R22, R22, 0x1 ;  /* 0x0000000116169836 */ /* 0x000fe40000000000 */
[----:B------:R-:W-:Y:S02]  /*11a0*/  @P1 VIADD R7, R7, 0x1 ;  /* 0x0000000107071836 */ /* 0x000fe40000000000 */
[--C-:B--2---:R-:W-:Y:S01]  /*11b0*/  @!P1 FADD R9, R9, R16.reuse ;  /* 0x0000001009099221 */ /* 0x104fe20000000000 */
[----:B------:R-:W-:-:S07]  /*11c0*/  @P1 FADD R8, R8, R16 ;  /* 0x0000001008081221 */ /* 0x000fce0000000000 */
.L_x_20:
[----:B------:R-:W-:Y:S05]  /*11d0*/  BSYNC.RECONVERGENT B0 ;  /* 0x0000000000007941 */ /* 0x000fea0003800200 */
.L_x_19:
[----:B------:R-:W-:Y:S04]  /*11e0*/  BSSY.RECONVERGENT B0, `(.L_x_21) ;  /* 0x000000e000007945 */ /* 0x000fe80003800200 */
[----:B------:R-:W-:Y:S05]  /*11f0*/  @P0 BRA `(.L_x_22) ;  /* 0x0000000000300947 */ /* 0x000fea0003800000 */
        /* <DEDUP_REMOVED lines=12> */
.L_x_22:
[----:B------:R-:W-:Y:S05]  /*12c0*/  BSYNC.RECONVERGENT B0 ;  /* 0x0000000000007941 */ /* 0x000fea0003800200 */
.L_x_21:
[----:B------:R-:W-:-:S05]  /*12d0*/  VIADD R27, R27, 0x4 ;  /* 0x000000041b1b7836 */ /* 0x000fca0000000000 */
[----:B------:R-:W-:-:S13]  /*12e0*/  ISETP.NE.AND P0, PT, R27, R25, PT ;  /* 0x000000191b00720c */ /* 0x000fda0003f05270 */
[----:B------:R-:W-:Y:S05]  /*12f0*/  @P0 BRA `(.L_x_23) ;  /* 0xfffffff8006c0947 */ /* 0x000fea000383ffff */
.L_x_14:
[----:B------:R-:W-:-:S13]  /*1300*/  ISETP.NE.AND P0, PT, R24, RZ, PT ;  /* 0x000000ff1800720c */ /* 0x000fda0003f05270 */
[----:B------:R-:W-:Y:S05]  /*1310*/  @!P0 BRA `(.L_x_13) ;  /* 0x0000000000b48947 */ /* 0x000fea0003800000 */
[----:B------:R-:W0:Y:S01]  /*1320*/  LDC.64 R12, c[0x0][0x398] ;  /* 0x0000e600ff0c7b82 */ /* 0x000e220000000a00 */
[----:B------:R-:W-:Y:S01]  /*1330*/  IADD3 R24, PT, PT, -R24, RZ, RZ ;  /* 0x000000ff18187210 */ /* 0x000fe20007ffe1ff */
[----:B------:R-:W1:Y:S01]  /*1340*/  LDCU UR8, c[0x0][0x3b0] ;  /* 0x00007600ff0877ac */ /* 0x000e620008000800 */
[----:B------:R-:W2:Y:S05]  /*1350*/  LDCU UR6, c[0x0][0x3b4] ;  /* 0x00007680ff0677ac */ /* 0x000eaa0008000800 */
[----:B------:R-:W3:Y:S01]  /*1360*/  LDC.64 R14, c[0x0][0x3a0] ;  /* 0x0000e800ff0e7b82 */ /* 0x000ee20000000a00 */
[----:B------:R-:W4:Y:S07]  /*1370*/  LDCU UR7, c[0x0][0x3b8] ;  /* 0x00007700ff0777ac */ /* 0x000f2e0008000800 */
[----:B------:R-:W1:Y:S01]  /*1380*/  LDC.64 R10, c[0x0][0x380] ;  /* 0x0000e000ff0a7b82 */ /* 0x000e620000000a00 */
[----:B0-----:R-:W-:-:S04]  /*1390*/  IMAD.WIDE.U32 R12, R25, 0x4, R12 ;  /* 0x00000004190c7825 */ /* 0x001fc800078e000c */
[----:B------:R-:W-:Y:S02]  /*13a0*/  IMAD.MOV.U32 R16, RZ, RZ, R12 ;  /* 0x000000ffff107224 */ /* 0x000fe400078e000c */
[----:B------:R-:W-:Y:S02]  /*13b0*/  IMAD.MOV.U32 R17, RZ, RZ, R13 ;  /* 0x000000ffff117224 */ /* 0x000fe400078e000d */
[----:B---3--:R-:W-:-:S04]  /*13c0*/  IMAD.WIDE.U32 R14, R25, 0x4, R14 ;  /* 0x00000004190e7825 */ /* 0x008fc800078e000e */
[----:B--2-4-:R-:W-:-:S07]  /*13d0*/  IMAD.IADD R25, R25, 0x1, -R6 ;  /* 0x0000000119197824 */ /* 0x014fce00078e0a06 */
.L_x_26:
[----:B------:R-:W-:Y:S01]  /*13e0*/  IMAD.MOV.U32 R12, RZ, RZ, R16 ;  /* 0x000000ffff0c7224 */ /* 0x000fe200078e0010 */
[----:B------:R0:W2:Y:S01]  /*13f0*/  LDG.E R19, desc[UR4][R14.64] ;  /* 0x000000040e137981 */ /* 0x0000a2000c1e1900 */
[----:B------:R-:W-:-:S05]  /*1400*/  IMAD.MOV.U32 R13, RZ, RZ, R17 ;  /* 0x000000ffff0d7224 */ /* 0x000fca00078e0011 */
[----:B------:R-:W3:Y:S01]  /*1410*/  LDG.E R12, desc[UR4][R12.64] ;  /* 0x000000040c0c7981 */ /* 0x000ee2000c1e1900 */
[----:B------:R-:W-:Y:S01]  /*1420*/  VIADD R24, R24, 0x1 ;  /* 0x0000000118187836 */ /* 0x000fe20000000000 */
[----:B------:R-:W-:Y:S01]  /*1430*/  BSSY.RECONVERGENT B0, `(.L_x_24) ;  /* 0x0000017000007945 */ /* 0x000fe20003800200 */
[----:B0-----:R-:W-:-:S03]  /*1440*/  IADD3 R14, P3, PT, R14, 0x4, RZ ;  /* 0x000000040e0e7810 */ /* 0x001fc60007f7e0ff */
[----:B------:R-:W-:Y:S01]  /*1450*/  ISETP.NE.AND P2, PT, R24, RZ, PT ;  /* 0x000000ff1800720c */ /* 0x000fe20003f45270 */
[----:B--2---:R-:W-:Y:S02]  /*1460*/  IMAD.IADD R19, R0, 0x1, R19 ;  /* 0x0000000100137824 */ /* 0x004fe400078e0213 */
[----:B---3--:R-:W-:-:S03]  /*1470*/  IMAD.IADD R18, R3, 0x1, R12 ;  /* 0x0000000103127824 */ /* 0x008fc600078e020c */
[C---:B------:R-:W-:Y:S02]  /*1480*/  ISETP.GE.AND P1, PT, R19.reuse, UR7, PT ;  /* 0x0000000713007c0c */ /* 0x040fe4000bf26270 */
[C---:B------:R-:W-:Y:S02]  /*1490*/  ISETP.GE.AND P0, PT, R18.reuse, UR6, PT ;  /* 0x0000000612007c0c */ /* 0x040fe4000bf06270 */
[----:B------:R-:W-:Y:S02]  /*14a0*/  ISETP.LT.OR P1, PT, R19, RZ, P1 ;  /* 0x000000ff1300720c */ /* 0x000fe40000f21670 */
[----:B------:R-:W-:-:S04]  /*14b0*/  ISETP.LT.OR P0, PT, R18, RZ, P0 ;  /* 0x000000ff1200720c */ /* 0x000fc80000701670 */
[----:B------:R-:W-:Y:S02]  /*14c0*/  PLOP3.LUT P0, PT, P0, P1, PT, 0xf8, 0x8f ;  /* 0x00000000008f781c */ /* 0x000fe40000703f70 */
[----:B------:R-:W-:-:S11]  /*14d0*/  IADD3 R16, P1, PT, R16, 0x4, RZ ;  /* 0x0000000410107810 */ /* 0x000fd60007f3e0ff */
[----:B------:R-:W-:Y:S05]  /*14e0*/  @P0 BRA `(.L_x_25) ;  /* 0x00000000002c0947 */ /* 0x000fea0003800000 */
[----:B------:R-:W-:-:S04]  /*14f0*/  IMAD R13, R19, UR6, R18 ;  /* 0x00000006130d7c24 */ /* 0x000fc8000f8e0212 */
[----:B-1----:R-:W-:-:S06]  /*1500*/  IMAD.WIDE R12, R13, 0x4, R10 ;  /* 0x000000040d0c7825 */ /* 0x002fcc00078e020a */
[----:B------:R-:W2:Y:S01]  /*1510*/  LDG.E R12, desc[UR4][R12.64] ;  /* 0x000000040c0c7981 */ /* 0x000ea2000c1e1900 */
[----:B------:R-:W-:-:S04]  /*1520*/  IABS R18, R25 ;  /* 0x0000001900127213 */ /* 0x000fc80000000000 */
[----:B------:R-:W-:-:S13]  /*1530*/  ISETP.GT.AND P0, PT, R18, R5, PT ;  /* 0x000000051200720c */ /* 0x000fda0003f04270 */
[----:B------:R-:W-:-:S04]  /*1540*/  @P0 IADD3 R18, PT, PT, -R18, UR8, RZ ;  /* 0x0000000812120c10 */ /* 0x000fc8000fffe1ff */
[----:B------:R-:W-:-:S13]  /*1550*/  ISETP.GT.AND P0, PT, R18, R23, PT ;  /* 0x000000171200720c */ /* 0x000fda0003f04270 */
[----:B------:R-:W-:Y:S01]  /*1560*/  @!P0 IADD3 R22, PT, PT, R22, 0x1, RZ ;  /* 0x0000000116168810 */ /* 0x000fe20007ffe0ff */
[----:B------:R-:W-:Y:S02]  /*1570*/  @P0 VIADD R7, R7, 0x1 ;  /* 0x0000000107070836 */ /* 0x000fe40000000000 */
[--C-:B--2---:R-:W-:Y:S01]  /*1580*/  @!P0 FADD R9, R9, R12.reuse ;  /* 0x0000000c09098221 */ /* 0x104fe20000000000 */
[----:B------:R-:W-:-:S07]  /*1590*/  @P0 FADD R8, R8, R12 ;  /* 0x0000000c08080221 */ /* 0x000fce0000000000 */
.L_x_25:
[----:B-1----:R-:W-:Y:S05]  /*15a0*/  BSYNC.RECONVERGENT B0 ;  /* 0x0000000000007941 */ /* 0x002fea0003800200 */
.L_x_24:
[----:B------:R-:W-:Y:S02]  /*15b0*/  IMAD.X R15, RZ, RZ, R15, P3 ;  /* 0x000000ffff0f7224 */ /* 0x000fe400018e060f */
[----:B------:R-:W-:Y:S02]  /*15c0*/  IMAD.X R17, RZ, RZ, R17, P1 ;  /* 0x000000ffff117224 */ /* 0x000fe400008e0611 */
[----:B------:R-:W-:Y:S01]  /*15d0*/  VIADD R25, R25, 0x1 ;  /* 0x0000000119197836 */ /* 0x000fe20000000000 */
[----:B------:R-:W-:Y:S06]  /*15e0*/  @P2 BRA `(.L_x_26) ;  /* 0xfffffffc007c2947 */ /* 0x000fec000383ffff */
.L_x_13:
[----:B------:R-:W-:Y:S01]  /*15f0*/  ISETP.NE.AND P0, PT, R7, RZ, PT ;  /* 0x000000ff0700720c */ /* 0x000fe20003f05270 */
[----:B------:R-:W-:Y:S01]  /*1600*/  BSSY.RECONVERGENT B0, `(.L_x_27) ;  /* 0x0000012000007945 */ /* 0x000fe20003800200 */
[----:B-----5:R-:W-:-:S11]  /*1610*/  IMAD.MOV.U32 R5, RZ, RZ, R4 ;  /* 0x000000ffff057224 */ /* 0x020fd600078e0004 */
[----:B------:R-:W-:Y:S05]  /*1620*/  @!P0 BRA `(.L_x_28) ;  /* 0x00000000003c8947 */ /* 0x000fea0003800000 */
[----:B------:R-:W-:Y:S01]  /*1630*/  I2FP.F32.S32 R7, R7 ;  /* 0x0000000700077245 */ /* 0x000fe20000201400 */
[----:B------:R-:W-:Y:S03]  /*1640*/  BSSY.RECONVERGENT B1, `(.L_x_28) ;  /* 0x000000d000017945 */ /* 0x000fe60003800200 */
[----:B------:R-:W0:Y:S08]  /*1650*/  MUFU.RCP R3, R7 ;  /* 0x0000000700037308 */ /* 0x000e300000001000 */
[----:B------:R-:W1:Y:S01]  /*1660*/  FCHK P0, R8, R7 ;  /* 0x0000000708007302 */ /* 0x000e620000000000 */
[----:B0-----:R-:W-:-:S04]  /*1670*/  FFMA R0, -R7, R3, 1 ;  /* 0x3f80000007007423 */ /* 0x001fc80000000103 */
[----:B------:R-:W-:-:S04]  /*1680*/  FFMA R3, R3, R0, R3 ;  /* 0x0000000003037223 */ /* 0x000fc80000000003 */
[----:B------:R-:W-:-:S04]  /*1690*/  FFMA R0, R3, R8, RZ ;  /* 0x0000000803007223 */ /* 0x000fc800000000ff */
[----:B------:R-:W-:-:S04]  /*16a0*/  FFMA R5, -R7, R0, R8 ;  /* 0x0000000007057223 */ /* 0x000fc80000000108 */
[----:B------:R-:W-:Y:S01]  /*16b0*/  FFMA R5, R3, R5, R0 ;  /* 0x0000000503057223 */ /* 0x000fe20000000000 */
[----:B-1----:R-:W-:Y:S06]  /*16c0*/  @!P0 BRA `(.L_x_29) ;  /* 0x0000000000108947 */ /* 0x002fec0003800000 */
[----:B------:R-:W-:Y:S01]  /*16d0*/  IMAD.MOV.U32 R3, RZ, RZ, R7 ;  /* 0x000000ffff037224 */ /* 0x000fe200078e0007 */
[----:B------:R-:W-:-:S07]  /*16e0*/  MOV R10, 0x1700 ;  /* 0x00001700000a7802 */ /* 0x000fce0000000f00 */
[----:B------:R-:W-:Y:S05]  /*16f0*/  CALL.REL.NOINC `($__internal_0_$__cuda_sm3x_div_rn_noftz_f32_slowpath) ;  /* 0x0000000000887944 */ /* 0x000fea0003c00000 */
[----:B------:R-:W-:-:S07]  /*1700*/  MOV R5, R0 ;  /* 0x0000000000057202 */ /* 0x000fce0000000f00 */
.L_x_29:
[----:B------:R-:W-:Y:S05]  /*1710*/  BSYNC.RECONVERGENT B1 ;  /* 0x0000000000017941 */ /* 0x000fea0003800200 */
.L_x_28:
[----:B------:R-:W-:Y:S05]  /*1720*/  BSYNC.RECONVERGENT B0 ;  /* 0x0000000000007941 */ /* 0x000fea0003800200 */
.L_x_27:
[----:B------:R-:W-:Y:S01]  /*1730*/  ISETP.NE.AND P0, PT, R22, RZ, PT ;  /* 0x000000ff1600720c */ /* 0x000fe20003f05270 */
[----:B------:R-:W-:-:S12]  /*1740*/  BSSY.RECONVERGENT B0, `(.L_x_30) ;  /* 0x0000012000007945 */ /* 0x000fd80003800200 */
        /* <DEDUP_REMOVED lines=12> */
[----:B------:R-:W-:Y:S01]  /*1810*/  MOV R10, 0x1840 ;  /* 0x00001840000a7802 */ /* 0x000fe20000000f00 */
[----:B------:R-:W-:-:S07]  /*1820*/  IMAD.MOV.U32 R3, RZ, RZ, R22 ;  /* 0x000000ffff037224 */ /* 0x000fce00078e0016 */
[----:B------:R-:W-:Y:S05]  /*1830*/  CALL.REL.NOINC `($__internal_0_$__cuda_sm3x_div_rn_noftz_f32_slowpath) ;  /* 0x0000000000387944 */ /* 0x000fea0003c00000 */
[----:B------:R-:W-:-:S07]  /*1840*/  IMAD.MOV.U32 R4, RZ, RZ, R0 ;  /* 0x000000ffff047224 */ /* 0x000fce00078e0000 */
.L_x_32:
[----:B------:R-:W-:Y:S05]  /*1850*/  BSYNC.RECONVERGENT B1 ;  /* 0x0000000000017941 */ /* 0x000fea0003800200 */
.L_x_31:
[----:B------:R-:W-:Y:S05]  /*1860*/  BSYNC.RECONVERGENT B0 ;  /* 0x0000000000007941 */ /* 0x000fea0003800200 */
.L_x_30:
[----:B------:R-:W0:Y:S01]  /*1870*/  LDC.64 R8, c[0x0][0x388] ;  /* 0x0000e200ff087b82 */ /* 0x000e220000000a00 */
[----:B------:R-:W-:-:S07]  /*1880*/  FADD R13, R5, -R4 ;  /* 0x80000004050d7221 */ /* 0x000fce0000000000 */
[----:B------:R-:W1:Y:S01]  /*1890*/  LDC.64 R10, c[0x0][0x3a8] ;  /* 0x0000ea00ff0a7b82 */ /* 0x000e620000000a00 */
[----:B0-----:R-:W-:-:S07]  /*18a0*/  IMAD.WIDE R4, R2, 0x4, R8 ;  /* 0x0000000402047825 */ /* 0x001fce00078e0208 */
[----:B------:R-:W0:Y:S01]  /*18b0*/  LDC.64 R8, c[0x0][0x390] ;  /* 0x0000e400ff087b82 */ /* 0x000e220000000a00 */
[----:B------:R-:W-:Y:S01]  /*18c0*/  STG.E desc[UR4][R4.64], R13 ;  /* 0x0000000d04007986 */ /* 0x000fe2000c101904 */
[----:B-1----:R-:W-:-:S06]  /*18d0*/  IMAD.WIDE R6, R6, 0x4, R10 ;  /* 0x0000000406067825 */ /* 0x002fcc00078e020a */
[----:B------:R-:W2:Y:S01]  /*18e0*/  LDG.E R7, desc[UR4][R6.64] ;  /* 0x0000000406077981 */ /* 0x000ea2000c1e1900 */
[----:B0-----:R-:W-:-:S05]  /*18f0*/  IMAD.WIDE R2, R2, 0x4, R8 ;  /* 0x0000000402027825 */ /* 0x001fca00078e0208 */
[----:B--2---:R-:W-:Y:S01]  /*1900*/  STG.E desc[UR4][R2.64], R7 ;  /* 0x0000000702007986 */ /* 0x004fe2000c101904 */
[----:B------:R-:W-:Y:S05]  /*1910*/  EXIT ;  /* 0x000000000000794d */ /* 0x000fea0003800000 */
        .weak           $__internal_0_$__cuda_sm3x_div_rn_noftz_f32_slowpath
        .type           $__internal_0_$__cuda_sm3x_div_rn_noftz_f32_slowpath,@function
        .size           $__internal_0_$__cuda_sm3x_div_rn_noftz_f32_slowpath,(.L_x_45 - $__internal_0_$__cuda_sm3x_div_rn_noftz_f32_slowpath)
$__internal_0_$__cuda_sm3x_div_rn_noftz_f32_slowpath:
[----:B------:R-:W-:Y:S01]  /*1920*/  SHF.R.U32.HI R11, RZ, 0x17, R3 ;  /* 0x00000017ff0b7819 */ /* 0x000fe20000011603 */
[----:B------:R-:W-:Y:S01]  /*1930*/  BSSY.RECONVERGENT B2, `(.L_x_33) ;  /* 0x0000062000027945 */ /* 0x000fe20003800200 */
[----:B------:R-:W-:Y:S02]  /*1940*/  SHF.R.U32.HI R0, RZ, 0x17, R8 ;  /* 0x00000017ff007819 */ /* 0x000fe40000011608 */
[----:B------:R-:W-:Y:S02]  /*1950*/  LOP3.LUT R11, R11, 0xff, RZ, 0xc0, !PT ;  /* 0x000000ff0b0b7812 */ /* 0x000fe400078ec0ff */
[----:B------:R-:W-:-:S03]  /*1960*/  LOP3.LUT R14, R0, 0xff, RZ, 0xc0, !PT ;  /* 0x000000ff000e7812 */ /* 0x000fc600078ec0ff */
[----:B------:R-:W-:Y:S02]  /*1970*/  VIADD R12, R11, 0xffffffff ;  /* 0xffffffff0b0c7836 */ /* 0x000fe40000000000 */
[----:B------:R-:W-:-:S03]  /*1980*/  VIADD R0, R14, 0xffffffff ;  /* 0xffffffff0e007836 */ /* 0x000fc60000000000 */
[----:B------:R-:W-:-:S04]  /*1990*/  ISETP.GT.U32.AND P0, PT, R12, 0xfd, PT ;  /* 0x000000fd0c00780c */ /* 0x000fc80003f04070 */
[----:B------:R-:W-:-:S13]  /*19a0*/  ISETP.GT.U32.OR P0, PT, R0, 0xfd, P0 ;  /* 0x000000fd0000780c */ /* 0x000fda0000704470 */
[----:B------:R-:W-:Y:S01]  /*19b0*/  @!P0 IMAD.MOV.U32 R7, RZ, RZ, RZ ;  /* 0x000000ffff078224 */ /* 0x000fe200078e00ff */
[----:B------:R-:W-:Y:S06]  /*19c0*/  @!P0 BRA `(.L_x_34) ;  /* 0x00000000005c8947 */ /* 0x000fec0003800000 */
[----:B------:R-:W-:Y:S02]  /*19d0*/  FSETP.GTU.FTZ.AND P0, PT, |R8|, +INF , PT ;  /* 0x7f8000000800780b */ /* 0x000fe40003f1c200 */
[----:B------:R-:W-:-:S04]  /*19e0*/  FSETP.GTU.FTZ.AND P1, PT, |R3|, +INF , PT ;  /* 0x7f8000000300780b */ /* 0x000fc80003f3c200 */
[----:B------:R-:W-:-:S13]  /*19f0*/  PLOP3.LUT P0, PT, P0, P1, PT, 0xf8, 0x8f ;  /* 0x00000000008f781c */ /* 0x000fda0000703f70 */
[----:B------:R-:W-:Y:S05]  /*1a00*/  @P0 BRA `(.L_x_35) ;  /* 0x00000004004c0947 */ /* 0x000fea0003800000 */
[----:B------:R-:W-:-:S13]  /*1a10*/  LOP3.LUT P0, RZ, R3, 0x7fffffff, R8, 0xc8, !PT ;  /* 0x7fffffff03ff7812 */ /* 0x000fda000780c808 */
[----:B------:R-:W-:Y:S05]  /*1a20*/  @!P0 BRA `(.L_x_36) ;  /* 0x00000004003c8947 */ /* 0x000fea0003800000 */
[C---:B------:R-:W-:Y:S02]  /*1a30*/  FSETP.NEU.FTZ.AND P0, PT, |R8|.reuse, +INF , PT ;  /* 0x7f8000000800780b */ /* 0x040fe40003f1d200 */
[----:B------:R-:W-:Y:S02]  /*1a40*/  FSETP.NEU.FTZ.AND P2, PT, |R3|, +INF , PT ;  /* 0x7f8000000300780b */ /* 0x000fe40003f5d200 */
[----:B------:R-:W-:-:S11]  /*1a50*/  FSETP.NEU.FTZ.AND P1, PT, |R8|, +INF , PT ;  /* 0x7f8000000800780b */ /* 0x000fd60003f3d200 */
[----:B------:R-:W-:Y:S05]  /*1a60*/  @!P2 BRA !P0, `(.L_x_36) ;  /* 0x00000004002ca947 */ /* 0x000fea0004000000 */
[----:B------:R-:W-:-:S04]  /*1a70*/  LOP3.LUT P0, RZ, R8, 0x7fffffff, RZ, 0xc0, !PT ;  /* 0x7fffffff08ff7812 */ /* 0x000fc8000780c0ff */
[----:B------:R-:W-:-:S13]  /*1a80*/  PLOP3.LUT P0, PT, P2, P0, PT, 0x2f, 0xf2 ;  /* 0x0000000000f2781c */ /* 0x000fda0001700577 */
[----:B------:R-:W-:Y:S05]  /*1a90*/  @P0 BRA `(.L_x_37) ;  /* 0x0000000400180947 */ /* 0x000fea0003800000 */
[----:B------:R-:W-:-:S04]  /*1aa0*/  LOP3.LUT P0, RZ, R3, 0x7fffffff, RZ, 0xc0, !PT ;  /* 0x7fffffff03ff7812 */ /* 0x000fc8000780c0ff */
[----:B------:R-:W-:-:S13]  /*1ab0*/  PLOP3.LUT P0, PT, P1, P0, PT, 0x2f, 0xf2 ;  /* 0x0000000000f2781c */ /* 0x000fda0000f00577 */
[----:B------:R-:W-:Y:S05]  /*1ac0*/  @P0 BRA `(.L_x_38) ;  /* 0x0000000400000947 */ /* 0x000fea0003800000 */
[----:B------:R-:W-:Y:S02]  /*1ad0*/  ISETP.GE.AND P0, PT, R0, RZ, PT ;  /* 0x000000ff0000720c */ /* 0x000fe40003f06270 */
[----:B------:R-:W-:-:S11]  /*1ae0*/  ISETP.GE.AND P1, PT, R12, RZ, PT ;  /* 0x000000ff0c00720c */ /* 0x000fd60003f26270 */
[----:B------:R-:W-:Y:S01]  /*1af0*/  @P0 MOV R7, RZ ;  /* 0x000000ff00070202 */ /* 0x000fe20000000f00 */
[----:B------:R-:W-:Y:S02]  /*1b00*/  @!P0 IMAD.MOV.U32 R7, RZ, RZ, -0x40 ;  /* 0xffffffc0ff078424 */ /* 0x000fe400078e00ff */
[----:B------:R-:W-:Y:S01]  /*1b10*/  @!P0 FFMA R8, R8, 1.84467440737095516160e+19, RZ ;  /* 0x5f80000008088823 */ /* 0x000fe200000000ff */
[----:B------:R-:W-:Y:S01]  /*1b20*/  @!P1 FFMA R3, R3, 1.84467440737095516160e+19, RZ ;  /* 0x5f80000003039823 */ /* 0x000fe200000000ff */
[----:B------:R-:W-:-:S07]  /*1b30*/  @!P1 VIADD R7, R7, 0x40 ;  /* 0x0000004007079836 */ /* 0x000fce0000000000 */
.L_x_34:
[----:B------:R-:W-:Y:S01]  /*1b40*/  LEA R0, R11, 0xc0800000, 0x17 ;  /* 0xc08000000b007811 */ /* 0x000fe200078eb8ff */
[----:B------:R-:W-:Y:S04]  /*1b50*/  BSSY.RECONVERGENT B3, `(.L_x_39) ;  /* 0x0000036000037945 */ /* 0x000fe80003800200 */
[----:B------:R-:W-:Y:S02]  /*1b60*/  IMAD.IADD R12, R3, 0x1, -R0 ;  /* 0x00000001030c7824 */ /* 0x000fe400078e0a00 */
[----:B------:R-:W-:Y:S02]  /*1b70*/  VIADD R3, R14, 0xffffff81 ;  /* 0xffffff810e037836 */ /* 0x000fe40000000000 */
[----:B------:R-:W0:Y:S01]  /*1b80*/  MUFU.RCP R13, R12 ;  /* 0x0000000c000d7308 */ /* 0x000e220000001000 */
[----:B------:R-:W-:Y:S01]  /*1b90*/  FADD.FTZ R15, -R12, -RZ ;  /* 0x800000ff0c0f7221 */ /* 0x000fe20000010100 */
[----:B------:R-:W-:-:S03]  /*1ba0*/  IMAD R0, R3, -0x800000, R8 ;  /* 0xff80000003007824 */ /* 0x000fc600078e0208 */
[----:B0-----:R-:W-:-:S04]  /*1bb0*/  FFMA R14, R13, R15, 1 ;  /* 0x3f8000000d0e7423 */ /* 0x001fc8000000000f */
[----:B------:R-:W-:-:S04]  /*1bc0*/  FFMA R17, R13, R14, R13 ;  /* 0x0000000e0d117223 */ /* 0x000fc8000000000d */
[----:B------:R-:W-:-:S04]  /*1bd0*/  FFMA R8, R0, R17, RZ ;  /* 0x0000001100087223 */ /* 0x000fc800000000ff */
[----:B------:R-:W-:-:S04]  /*1be0*/  FFMA R13, R15, R8, R0 ;  /* 0x000000080f0d7223 */ /* 0x000fc80000000000 */
[----:B------:R-:W-:Y:S01]  /*1bf0*/  FFMA R14, R17, R13, R8 ;  /* 0x0000000d110e7223 */ /* 0x000fe20000000008 */
[----:B------:R-:W-:-:S03]  /*1c00*/  IADD3 R8, PT, PT, R3, 0x7f, -R11 ;  /* 0x0000007f03087810 */ /* 0x000fc60007ffe80b */
[----:B------:R-:W-:Y:S02]  /*1c10*/  FFMA R15, R15, R14, R0 ;  /* 0x0000000e0f0f7223 */ /* 0x000fe40000000000 */
[----:B------:R-:W-:Y:S02]  /*1c20*/  IMAD.IADD R8, R8, 0x1, R7 ;  /* 0x0000000108087824 */ /* 0x000fe400078e0207 */
[----:B------:R-:W-:-:S05]  /*1c30*/  FFMA R0, R17, R15, R14 ;  /* 0x0000000f11007223 */ /* 0x000fca000000000e */
[----:B------:R-:W-:-:S04]  /*1c40*/  SHF.R.U32.HI R3, RZ, 0x17, R0 ;  /* 0x00000017ff037819 */ /* 0x000fc80000011600 */
[----:B------:R-:W-:-:S05]  /*1c50*/  LOP3.LUT R3, R3, 0xff, RZ, 0xc0, !PT ;  /* 0x000000ff03037812 */ /* 0x000fca00078ec0ff */
[----:B------:R-:W-:-:S05]  /*1c60*/  IMAD.IADD R11, R3, 0x1, R8 ;  /* 0x00000001030b7824 */ /* 0x000fca00078e0208 */
[----:B------:R-:W-:-:S04]  /*1c70*/  IADD3 R3, PT, PT, R11, -0x1, RZ ;  /* 0xffffffff0b037810 */ /* 0x000fc80007ffe0ff */
[----:B------:R-:W-:-:S13]  /*1c80*/  ISETP.GE.U32.AND P0, PT, R3, 0xfe, PT ;  /* 0x000000fe0300780c */ /* 0x000fda0003f06070 */
[----:B------:R-:W-:Y:S05]  /*1c90*/  @!P0 BRA `(.L_x_40) ;  /* 0x0000000000808947 */ /* 0x000fea0003800000 */
[----:B------:R-:W-:-:S13]  /*1ca0*/  ISETP.GT.AND P0, PT, R11, 0xfe, PT ;  /* 0x000000fe0b00780c */ /* 0x000fda0003f04270 */
[----:B------:R-:W-:Y:S05]  /*1cb0*/  @P0 BRA `(.L_x_41) ;  /* 0x00000000006c0947 */ /* 0x000fea0003800000 */
[----:B------:R-:W-:-:S13]  /*1cc0*/  ISETP.GE.AND P0, PT, R11, 0x1, PT ;  /* 0x000000010b00780c */ /* 0x000fda0003f06270 */
[----:B------:R-:W-:Y:S05]  /*1cd0*/  @P0 BRA `(.L_x_42) ;  /* 0x0000000000740947 */ /* 0x000fea0003800000 */
[----:B------:R-:W-:Y:S02]  /*1ce0*/  ISETP.GE.AND P0, PT, R11, -0x18, PT ;  /* 0xffffffe80b00780c */ /* 0x000fe40003f06270 */
[----:B------:R-:W-:-:S11]  /*1cf0*/  LOP3.LUT R0, R0, 0x80000000, RZ, 0xc0, !PT ;  /* 0x8000000000007812 */ /* 0x000fd600078ec0ff */
[----:B------:R-:W-:Y:S05]  /*1d00*/  @!P0 BRA `(.L_x_42) ;  /* 0x0000000000688947 */ /* 0x000fea0003800000 */
[-CC-:B------:R-:W-:Y:S01]  /*1d10*/  FFMA.RZ R3, R17, R15.reuse, R14.reuse ;  /* 0x0000000f11037223 */ /* 0x180fe2000000c00e */
[----:B------:R-:W-:Y:S02]  /*1d20*/  VIADD R12, R11, 0x20 ;  /* 0x000000200b0c7836 */ /* 0x000fe40000000000 */
[-CC-:B------:R-:W-:Y:S01]  /*1d30*/  FFMA.RM R8, R17, R15.reuse, R14.reuse ;  /* 0x0000000f11087223 */ /* 0x180fe2000000400e */
[----:B------:R-:W-:Y:S02]  /*1d40*/  ISETP.NE.AND P2, PT, R11, RZ, PT ;  /* 0x000000ff0b00720c */ /* 0x000fe40003f45270 */
[----:B------:R-:W-:Y:S01]  /*1d50*/  LOP3.LUT R7, R3, 0x7fffff, RZ, 0xc0, !PT ;  /* 0x007fffff03077812 */ /* 0x000fe200078ec0ff */
[----:B------:R-:W-:Y:S01]  /*1d60*/  FFMA.RP R3, R17, R15, R14 ;  /* 0x0000000f11037223 */ /* 0x000fe2000000800e */
[----:B------:R-:W-:Y:S01]  /*1d70*/  ISETP.NE.AND P1, PT, R11, RZ, PT ;  /* 0x000000ff0b00720c */ /* 0x000fe20003f25270 */
[----:B------:R-:W-:Y:S01]  /*1d80*/  IMAD.MOV R11, RZ, RZ, -R11 ;  /* 0x000000ffff0b7224 */ /* 0x000fe200078e0a0b */
[----:B------:R-:W-:-:S02]  /*1d90*/  LOP3.LUT R7, R7, 0x800000, RZ, 0xfc, !PT ;  /* 0x0080000007077812 */ /* 0x000fc400078efcff */
[----:B------:R-:W-:Y:S02]  /*1da0*/  FSETP.NEU.FTZ.AND P0, PT, R3, R8, PT ;  /* 0x000000080300720b */ /* 0x000fe40003f1d000 */
[----:B------:R-:W-:Y:S02]  /*1db0*/  SHF.L.U32 R12, R7, R12, RZ ;  /* 0x0000000c070c7219 */ /* 0x000fe400000006ff */
[----:B------:R-:W-:Y:S02]  /*1dc0*/  SEL R8, R11, RZ, P2 ;  /* 0x000000ff0b087207 */ /* 0x000fe40001000000 */
[----:B------:R-:W-:Y:S02]  /*1dd0*/  ISETP.NE.AND P1, PT, R12, RZ, P1 ;  /* 0x000000ff0c00720c */ /* 0x000fe40000f25270 */
[----:B------:R-:W-:Y:S02]  /*1de0*/  SHF.R.U32.HI R8, RZ, R8, R7 ;  /* 0x00000008ff087219 */ /* 0x000fe40000011607 */
[----:B------:R-:W-:-:S02]  /*1df0*/  PLOP3.LUT P0, PT, P0, P1, PT, 0xf8, 0x8f ;  /* 0x00000000008f781c */ /* 0x000fc40000703f70 */
[----:B------:R-:W-:Y:S02]  /*1e00*/  SHF.R.U32.HI R12, RZ, 0x1, R8 ;  /* 0x00000001ff0c7819 */ /* 0x000fe40000011608 */
[----:B------:R-:W-:-:S04]  /*1e10*/  SEL R3, RZ, 0x1, !P0 ;  /* 0x00000001ff037807 */ /* 0x000fc80004000000 */
[----:B------:R-:W-:-:S04]  /*1e20*/  LOP3.LUT R3, R3, 0x1, R12, 0xf8, !PT ;  /* 0x0000000103037812 */ /* 0x000fc800078ef80c */
[----:B------:R-:W-:-:S05]  /*1e30*/  LOP3.LUT R3, R3, R8, RZ, 0xc0, !PT ;  /* 0x0000000803037212 */ /* 0x000fca00078ec0ff */
[----:B------:R-:W-:-:S05]  /*1e40*/  IMAD.IADD R3, R12, 0x1, R3 ;  /* 0x000000010c037824 */ /* 0x000fca00078e0203 */
[----:B------:R-:W-:Y:S01]  /*1e50*/  LOP3.LUT R0, R3, R0, RZ, 0xfc, !PT ;  /* 0x0000000003007212 */ /* 0x000fe200078efcff */
[----:B------:R-:W-:Y:S06]  /*1e60*/  BRA `(.L_x_42) ;  /* 0x0000000000107947 */ /* 0x000fec0003800000 */
.L_x_41:
[----:B------:R-:W-:-:S04]  /*1e70*/  LOP3.LUT R0, R0, 0x80000000, RZ, 0xc0, !PT ;  /* 0x8000000000007812 */ /* 0x000fc800078ec0ff */
[----:B------:R-:W-:Y:S01]  /*1e80*/  LOP3.LUT R0, R0, 0x7f800000, RZ, 0xfc, !PT ;  /* 0x7f80000000007812 */ /* 0x000fe200078efcff */
[----:B------:R-:W-:Y:S06]  /*1e90*/  BRA `(.L_x_42) ;  /* 0x0000000000047947 */ /* 0x000fec0003800000 */
.L_x_40:
[----:B------:R-:W-:-:S07]  /*1ea0*/  IMAD R0, R8, 0x800000, R0 ;  /* 0x0080000008007824 */ /* 0x000fce00078e0200 */
.L_x_42:
[----:B------:R-:W-:Y:S05]  /*1eb0*/  BSYNC.RECONVERGENT B3 ;  /* 0x0000000000037941 */ /* 0x000fea0003800200 */
.L_x_39:
[----:B------:R-:W-:Y:S05]  /*1ec0*/  BRA `(.L_x_43) ;  /* 0x0000000000207947 */ /* 0x000fea0003800000 */
.L_x_38:
[----:B------:R-:W-:-:S04]  /*1ed0*/  LOP3.LUT R0, R3, 0x80000000, R8, 0x48, !PT ;  /* 0x8000000003007812 */ /* 0x000fc800078e4808 */
[----:B------:R-:W-:Y:S01]  /*1ee0*/  LOP3.LUT R0, R0, 0x7f800000, RZ, 0xfc, !PT ;  /* 0x7f80000000007812 */ /* 0x000fe200078efcff */
[----:B------:R-:W-:Y:S06]  /*1ef0*/  BRA `(.L_x_43) ;  /* 0x0000000000147947 */ /* 0x000fec0003800000 */
.L_x_37:
[----:B------:R-:W-:Y:S01]  /*1f00*/  LOP3.LUT R0, R3, 0x80000000, R8, 0x48, !PT ;  /* 0x8000000003007812 */ /* 0x000fe200078e4808 */
[----:B------:R-:W-:Y:S06]  /*1f10*/  BRA `(.L_x_43) ;  /* 0x00000000000c7947 */ /* 0x000fec0003800000 */
.L_x_36:
[----:B------:R-:W0:Y:S01]  /*1f20*/  MUFU.RSQ R0, -QNAN ;  /* 0xffc0000000007908 */ /* 0x000e220000001400 */
[----:B------:R-:W-:Y:S05]  /*1f30*/  BRA `(.L_x_43) ;  /* 0x0000000000047947 */ /* 0x000fea0003800000 */
.L_x_35:
[----:B------:R-:W-:-:S07]  /*1f40*/  FADD.FTZ R0, R8, R3 ;  /* 0x0000000308007221 */ /* 0x000fce0000010000 */
.L_x_43:
[----:B------:R-:W-:Y:S05]  /*1f50*/  BSYNC.RECONVERGENT B2 ;  /* 0x0000000000027941 */ /* 0x000fea0003800200 */
.L_x_33:
[----:B------:R-:W-:-:S04]  /*1f60*/  IMAD.MOV.U32 R11, RZ, RZ, 0x0 ;  /* 0x00000000ff0b7424 */ /* 0x000fc800078e00ff */
[----:B0-----:R-:W-:Y:S05]  /*1f70*/  RET.REL.NODEC R10 `(_Z14GMEMD_gradientPfS_S_PiS0_S_iii) ;  /* 0xffffffe00a207950 */ /* 0x001fea0003c3ffff */
.L_x_44:
        /* <DEDUP_REMOVED lines=16> */
.L_x_45:


//--------------------- .nv.global.init           --------------------------
	.section	.nv.global.init,"aw",@progbits
	.align	4
.nv.global.init:
	.type		__cudart_i2opi_f,@object
	.size		__cudart_i2opi_f,(.L_0 - __cudart_i2opi_f)
__cudart_i2opi_f:
        /*0000*/ 	.byte	0x41, 0x90, 0x43, 0x3c, 0x99, 0x95, 0x62, 0xdb, 0xc0, 0xdd, 0x34, 0xf5, 0xd1, 0x57, 0x27, 0xfc
        /*0010*/ 	.byte	0x29, 0x15, 0x44, 0x4e, 0x6e, 0x83, 0xf9, 0xa2
.L_0:


//--------------------- .nv.shared.reserved.0     --------------------------
	.section	.nv.shared.reserved.0,"aw",@nobits
	.weak		__nv_reservedSMEM_offset_0_alias
	.size		__nv_reservedSMEM_offset_0_alias, 0, 64
	.other		__nv_reservedSMEM_offset_0_alias,@"STO_CUDA_RESERVED_SHARED STV_DEFAULT"
__nv_reservedSMEM_offset_0_alias:
	.zero		0
	.zero		64


//--------------------- .nv.constant0._Z14GMEMD_integralPfS_S_PiS0_S_iii --------------------------
	.section	.nv.constant0._Z14GMEMD_integralPfS_S_PiS0_S_iii,"a",@progbits
	.sectionflags	@""
	.align	4
.nv.constant0._Z14GMEMD_integralPfS_S_PiS0_S_iii:
	.zero		956


//--------------------- .nv.constant0._Z14GMEMD_gradientPfS_S_PiS0_S_iii --------------------------
	.section	.nv.constant0._Z14GMEMD_gradientPfS_S_PiS0_S_iii,"a",@progbits
	.sectionflags	@""
	.align	4
.nv.constant0._Z14GMEMD_gradientPfS_S_PiS0_S_iii:
	.zero		956


//--------------------- SYMBOLS --------------------------

	.type		.nv.reservedSmem.offset0,@object
	.size		.nv.reservedSmem.offset0,0x4
